//
// Generated by NVIDIA NVVM Compiler
//
// Compiler Build ID: CL-36424714
// Cuda compilation tools, release 13.0, V13.0.88
// Based on NVVM 20.0.0
//

.version 9.0
.target sm_100
.address_size 64

	// .globl	_Z9algoritamPiS_S_PfS_S_
.global .align 1 .b8 _ZN34_INTERNAL_6cc212e4_4_k_cu_6b64913f4cuda3std3__45__cpo5beginE[1];
.global .align 1 .b8 _ZN34_INTERNAL_6cc212e4_4_k_cu_6b64913f4cuda3std3__45__cpo3endE[1];
.global .align 1 .b8 _ZN34_INTERNAL_6cc212e4_4_k_cu_6b64913f4cuda3std3__45__cpo6cbeginE[1];
.global .align 1 .b8 _ZN34_INTERNAL_6cc212e4_4_k_cu_6b64913f4cuda3std3__45__cpo4cendE[1];
.global .align 1 .b8 _ZN34_INTERNAL_6cc212e4_4_k_cu_6b64913f4cuda3std3__45__cpo6rbeginE[1];
.global .align 1 .b8 _ZN34_INTERNAL_6cc212e4_4_k_cu_6b64913f4cuda3std3__45__cpo4rendE[1];
.global .align 1 .b8 _ZN34_INTERNAL_6cc212e4_4_k_cu_6b64913f4cuda3std3__45__cpo7crbeginE[1];
.global .align 1 .b8 _ZN34_INTERNAL_6cc212e4_4_k_cu_6b64913f4cuda3std3__45__cpo5crendE[1];
.global .align 1 .b8 _ZN34_INTERNAL_6cc212e4_4_k_cu_6b64913f4cuda3std3__436_GLOBAL__N__6cc212e4_4_k_cu_6b64913f6ignoreE[1];
.global .align 1 .b8 _ZN34_INTERNAL_6cc212e4_4_k_cu_6b64913f4cuda3std3__419piecewise_constructE[1];
.global .align 1 .b8 _ZN34_INTERNAL_6cc212e4_4_k_cu_6b64913f4cuda3std3__48in_placeE[1];
.global .align 1 .b8 _ZN34_INTERNAL_6cc212e4_4_k_cu_6b64913f4cuda3std3__420unreachable_sentinelE[1];
.global .align 1 .b8 _ZN34_INTERNAL_6cc212e4_4_k_cu_6b64913f4cuda3std3__47nulloptE[1];
.global .align 1 .b8 _ZN34_INTERNAL_6cc212e4_4_k_cu_6b64913f4cuda3std3__48unexpectE[1];
.global .align 1 .b8 _ZN34_INTERNAL_6cc212e4_4_k_cu_6b64913f4cuda3std6ranges3__45__cpo4swapE[1];
.global .align 1 .b8 _ZN34_INTERNAL_6cc212e4_4_k_cu_6b64913f4cuda3std6ranges3__45__cpo9iter_moveE[1];
.global .align 1 .b8 _ZN34_INTERNAL_6cc212e4_4_k_cu_6b64913f4cuda3std6ranges3__45__cpo5beginE[1];
.global .align 1 .b8 _ZN34_INTERNAL_6cc212e4_4_k_cu_6b64913f4cuda3std6ranges3__45__cpo3endE[1];
.global .align 1 .b8 _ZN34_INTERNAL_6cc212e4_4_k_cu_6b64913f4cuda3std6ranges3__45__cpo6cbeginE[1];
.global .align 1 .b8 _ZN34_INTERNAL_6cc212e4_4_k_cu_6b64913f4cuda3std6ranges3__45__cpo4cendE[1];
.global .align 1 .b8 _ZN34_INTERNAL_6cc212e4_4_k_cu_6b64913f4cuda3std6ranges3__45__cpo7advanceE[1];
.global .align 1 .b8 _ZN34_INTERNAL_6cc212e4_4_k_cu_6b64913f4cuda3std6ranges3__45__cpo9iter_swapE[1];
.global .align 1 .b8 _ZN34_INTERNAL_6cc212e4_4_k_cu_6b64913f4cuda3std6ranges3__45__cpo4nextE[1];
.global .align 1 .b8 _ZN34_INTERNAL_6cc212e4_4_k_cu_6b64913f4cuda3std6ranges3__45__cpo4prevE[1];
.global .align 1 .b8 _ZN34_INTERNAL_6cc212e4_4_k_cu_6b64913f4cuda3std6ranges3__45__cpo4dataE[1];
.global .align 1 .b8 _ZN34_INTERNAL_6cc212e4_4_k_cu_6b64913f4cuda3std6ranges3__45__cpo5cdataE[1];
.global .align 1 .b8 _ZN34_INTERNAL_6cc212e4_4_k_cu_6b64913f4cuda3std6ranges3__45__cpo4sizeE[1];
.global .align 1 .b8 _ZN34_INTERNAL_6cc212e4_4_k_cu_6b64913f4cuda3std6ranges3__45__cpo5ssizeE[1];
.global .align 1 .b8 _ZN34_INTERNAL_6cc212e4_4_k_cu_6b64913f4cuda3std6ranges3__45__cpo8distanceE[1];
.global .align 1 .b8 _ZN34_INTERNAL_6cc212e4_4_k_cu_6b64913f6thrust24THRUST_300001_SM_1000_NS8cuda_cub3parE[1];
.global .align 1 .b8 _ZN34_INTERNAL_6cc212e4_4_k_cu_6b64913f6thrust24THRUST_300001_SM_1000_NS8cuda_cub10par_nosyncE[1];
.global .align 1 .b8 _ZN34_INTERNAL_6cc212e4_4_k_cu_6b64913f6thrust24THRUST_300001_SM_1000_NS6system6detail10sequential3seqE[1];
.global .align 1 .b8 _ZN34_INTERNAL_6cc212e4_4_k_cu_6b64913f6thrust24THRUST_300001_SM_1000_NS12placeholders2_1E[1];
.global .align 1 .b8 _ZN34_INTERNAL_6cc212e4_4_k_cu_6b64913f6thrust24THRUST_300001_SM_1000_NS12placeholders2_2E[1];
.global .align 1 .b8 _ZN34_INTERNAL_6cc212e4_4_k_cu_6b64913f6thrust24THRUST_300001_SM_1000_NS12placeholders2_3E[1];
.global .align 1 .b8 _ZN34_INTERNAL_6cc212e4_4_k_cu_6b64913f6thrust24THRUST_300001_SM_1000_NS12placeholders2_4E[1];
.global .align 1 .b8 _ZN34_INTERNAL_6cc212e4_4_k_cu_6b64913f6thrust24THRUST_300001_SM_1000_NS12placeholders2_5E[1];
.global .align 1 .b8 _ZN34_INTERNAL_6cc212e4_4_k_cu_6b64913f6thrust24THRUST_300001_SM_1000_NS12placeholders2_6E[1];
.global .align 1 .b8 _ZN34_INTERNAL_6cc212e4_4_k_cu_6b64913f6thrust24THRUST_300001_SM_1000_NS12placeholders2_7E[1];
.global .align 1 .b8 _ZN34_INTERNAL_6cc212e4_4_k_cu_6b64913f6thrust24THRUST_300001_SM_1000_NS12placeholders2_8E[1];
.global .align 1 .b8 _ZN34_INTERNAL_6cc212e4_4_k_cu_6b64913f6thrust24THRUST_300001_SM_1000_NS12placeholders2_9E[1];
.global .align 1 .b8 _ZN34_INTERNAL_6cc212e4_4_k_cu_6b64913f6thrust24THRUST_300001_SM_1000_NS12placeholders3_10E[1];
.global .align 1 .b8 _ZN34_INTERNAL_6cc212e4_4_k_cu_6b64913f6thrust24THRUST_300001_SM_1000_NS3seqE[1];

.visible .entry _Z9algoritamPiS_S_PfS_S_(
	.param .u64 .ptr .align 1 _Z9algoritamPiS_S_PfS_S__param_0,
	.param .u64 .ptr .align 1 _Z9algoritamPiS_S_PfS_S__param_1,
	.param .u64 .ptr .align 1 _Z9algoritamPiS_S_PfS_S__param_2,
	.param .u64 .ptr .align 1 _Z9algoritamPiS_S_PfS_S__param_3,
	.param .u64 .ptr .align 1 _Z9algoritamPiS_S_PfS_S__param_4,
	.param .u64 .ptr .align 1 _Z9algoritamPiS_S_PfS_S__param_5
)
{
	.reg .pred 	%p<49>;
	.reg .b32 	%r<152>;
	.reg .b32 	%f<59>;
	.reg .b64 	%rd<95>;

	ld.param.u64 	%rd10, [_Z9algoritamPiS_S_PfS_S__param_0];
	ld.param.u64 	%rd8, [_Z9algoritamPiS_S_PfS_S__param_1];
	ld.param.u64 	%rd11, [_Z9algoritamPiS_S_PfS_S__param_2];
	ld.param.u64 	%rd12, [_Z9algoritamPiS_S_PfS_S__param_3];
	ld.param.u64 	%rd9, [_Z9algoritamPiS_S_PfS_S__param_4];
	ld.param.u64 	%rd13, [_Z9algoritamPiS_S_PfS_S__param_5];
	cvta.to.global.u64 	%rd1, %rd10;
	cvta.to.global.u64 	%rd2, %rd12;
	cvta.to.global.u64 	%rd3, %rd11;
	cvta.to.global.u64 	%rd14, %rd13;
	mov.u32 	%r58, %ctaid.x;
	mov.u32 	%r59, %ntid.x;
	mov.u32 	%r60, %tid.x;
	mad.lo.s32 	%r1, %r58, %r59, %r60;
	ld.global.u32 	%r2, [%rd14];
	setp.ge.s32 	%p1, %r1, %r2;
	@%p1 bra 	$L__BB0_32;
	mul.wide.s32 	%rd15, %r1, 4;
	add.s64 	%rd4, %rd3, %rd15;
	ld.global.u32 	%r61, [%rd4];
	setp.eq.s32 	%p2, %r61, -1;
	@%p2 bra 	$L__BB0_32;
	cvta.to.global.u64 	%rd16, %rd8;
	add.s64 	%rd5, %rd16, %rd15;
	ld.global.u32 	%r147, [%rd5];
	add.s32 	%r62, %r1, 1;
	setp.lt.s32 	%p3, %r62, %r2;
	@%p3 bra 	$L__BB0_4;
	cvta.to.global.u64 	%rd18, %rd9;
	ld.global.u32 	%r128, [%rd18];
	bra.uni 	$L__BB0_5;
$L__BB0_4:
	ld.global.u32 	%r128, [%rd5+4];
$L__BB0_5:
	setp.ge.s32 	%p4, %r147, %r128;
	@%p4 bra 	$L__BB0_19;
	add.s64 	%rd20, %rd2, %rd15;
	ld.global.f32 	%f1, [%rd20];
	sub.s32 	%r7, %r128, %r147;
	and.b32  	%r8, %r7, 15;
	sub.s32 	%r65, %r147, %r128;
	setp.gt.u32 	%p5, %r65, -16;
	mov.b32 	%r144, 1;
	mov.u32 	%r133, %r147;
	@%p5 bra 	$L__BB0_9;
	and.b32  	%r67, %r7, -16;
	neg.s32 	%r129, %r67;
	add.s64 	%rd6, %rd1, 32;
	mov.b32 	%r144, 1;
	mov.u32 	%r133, %r147;
$L__BB0_8:
	.pragma "nounroll";
	mul.wide.s32 	%rd21, %r133, 4;
	add.s64 	%rd22, %rd6, %rd21;
	ld.global.u32 	%r68, [%rd22+-32];
	mul.wide.s32 	%rd23, %r68, 4;
	add.s64 	%rd24, %rd2, %rd23;
	ld.global.f32 	%f2, [%rd24];
	setp.gt.f32 	%p6, %f1, %f2;
	ld.global.u32 	%r69, [%rd22+-28];
	mul.wide.s32 	%rd25, %r69, 4;
	add.s64 	%rd26, %rd2, %rd25;
	ld.global.f32 	%f4, [%rd26];
	setp.gt.f32 	%p7, %f1, %f4;
	ld.global.u32 	%r70, [%rd22+-24];
	mul.wide.s32 	%rd27, %r70, 4;
	add.s64 	%rd28, %rd2, %rd27;
	ld.global.f32 	%f6, [%rd28];
	setp.gt.f32 	%p8, %f1, %f6;
	ld.global.u32 	%r71, [%rd22+-20];
	mul.wide.s32 	%rd29, %r71, 4;
	add.s64 	%rd30, %rd2, %rd29;
	ld.global.f32 	%f8, [%rd30];
	setp.gt.f32 	%p9, %f1, %f8;
	ld.global.u32 	%r72, [%rd22+-16];
	mul.wide.s32 	%rd31, %r72, 4;
	add.s64 	%rd32, %rd2, %rd31;
	ld.global.f32 	%f10, [%rd32];
	setp.gt.f32 	%p10, %f1, %f10;
	ld.global.u32 	%r73, [%rd22+-12];
	mul.wide.s32 	%rd33, %r73, 4;
	add.s64 	%rd34, %rd2, %rd33;
	ld.global.f32 	%f12, [%rd34];
	setp.gt.f32 	%p11, %f1, %f12;
	ld.global.u32 	%r74, [%rd22+-8];
	mul.wide.s32 	%rd35, %r74, 4;
	add.s64 	%rd36, %rd2, %rd35;
	ld.global.f32 	%f14, [%rd36];
	setp.gt.f32 	%p12, %f1, %f14;
	ld.global.u32 	%r75, [%rd22+-4];
	mul.wide.s32 	%rd37, %r75, 4;
	add.s64 	%rd38, %rd2, %rd37;
	ld.global.f32 	%f16, [%rd38];
	setp.gt.f32 	%p13, %f1, %f16;
	ld.global.u32 	%r76, [%rd22];
	mul.wide.s32 	%rd39, %r76, 4;
	add.s64 	%rd40, %rd2, %rd39;
	ld.global.f32 	%f18, [%rd40];
	setp.gt.f32 	%p14, %f1, %f18;
	ld.global.u32 	%r77, [%rd22+4];
	mul.wide.s32 	%rd41, %r77, 4;
	add.s64 	%rd42, %rd2, %rd41;
	ld.global.f32 	%f20, [%rd42];
	setp.gt.f32 	%p15, %f1, %f20;
	ld.global.u32 	%r78, [%rd22+8];
	mul.wide.s32 	%rd43, %r78, 4;
	add.s64 	%rd44, %rd2, %rd43;
	ld.global.f32 	%f22, [%rd44];
	setp.gt.f32 	%p16, %f1, %f22;
	ld.global.u32 	%r79, [%rd22+12];
	mul.wide.s32 	%rd45, %r79, 4;
	add.s64 	%rd46, %rd2, %rd45;
	ld.global.f32 	%f24, [%rd46];
	setp.gt.f32 	%p17, %f1, %f24;
	ld.global.u32 	%r80, [%rd22+16];
	mul.wide.s32 	%rd47, %r80, 4;
	add.s64 	%rd48, %rd2, %rd47;
	ld.global.f32 	%f26, [%rd48];
	setp.gt.f32 	%p18, %f1, %f26;
	ld.global.u32 	%r81, [%rd22+20];
	mul.wide.s32 	%rd49, %r81, 4;
	add.s64 	%rd50, %rd2, %rd49;
	ld.global.f32 	%f28, [%rd50];
	setp.gt.f32 	%p19, %f1, %f28;
	ld.global.u32 	%r82, [%rd22+24];
	mul.wide.s32 	%rd51, %r82, 4;
	add.s64 	%rd52, %rd2, %rd51;
	ld.global.f32 	%f30, [%rd52];
	ld.global.u32 	%r83, [%rd22+28];
	mul.wide.s32 	%rd53, %r83, 4;
	add.s64 	%rd54, %rd2, %rd53;
	ld.global.f32 	%f32, [%rd54];
	min.f32 	%f33, %f32, %f30;
	setp.lt.f32 	%p20, %f33, %f1;
	selp.b32 	%r84, 0, %r144, %p6;
	selp.b32 	%r85, 0, %r84, %p7;
	selp.b32 	%r86, 0, %r85, %p8;
	selp.b32 	%r87, 0, %r86, %p9;
	selp.b32 	%r88, 0, %r87, %p10;
	selp.b32 	%r89, 0, %r88, %p11;
	selp.b32 	%r90, 0, %r89, %p12;
	selp.b32 	%r91, 0, %r90, %p13;
	selp.b32 	%r92, 0, %r91, %p14;
	selp.b32 	%r93, 0, %r92, %p15;
	selp.b32 	%r94, 0, %r93, %p16;
	selp.b32 	%r95, 0, %r94, %p17;
	selp.b32 	%r96, 0, %r95, %p18;
	selp.b32 	%r97, 0, %r96, %p19;
	selp.b32 	%r144, 0, %r97, %p20;
	add.s32 	%r133, %r133, 16;
	add.s32 	%r129, %r129, 16;
	setp.ne.s32 	%p21, %r129, 0;
	@%p21 bra 	$L__BB0_8;
$L__BB0_9:
	setp.eq.s32 	%p22, %r8, 0;
	@%p22 bra 	$L__BB0_18;
	and.b32  	%r19, %r7, 7;
	setp.lt.u32 	%p23, %r8, 8;
	@%p23 bra 	$L__BB0_12;
	mul.wide.s32 	%rd55, %r133, 4;
	add.s64 	%rd56, %rd1, %rd55;
	ld.global.u32 	%r99, [%rd56];
	mul.wide.s32 	%rd57, %r99, 4;
	add.s64 	%rd58, %rd2, %rd57;
	ld.global.f32 	%f34, [%rd58];
	setp.gt.f32 	%p24, %f1, %f34;
	ld.global.u32 	%r100, [%rd56+4];
	mul.wide.s32 	%rd59, %r100, 4;
	add.s64 	%rd60, %rd2, %rd59;
	ld.global.f32 	%f36, [%rd60];
	setp.gt.f32 	%p25, %f1, %f36;
	ld.global.u32 	%r101, [%rd56+8];
	mul.wide.s32 	%rd61, %r101, 4;
	add.s64 	%rd62, %rd2, %rd61;
	ld.global.f32 	%f38, [%rd62];
	setp.gt.f32 	%p26, %f1, %f38;
	ld.global.u32 	%r102, [%rd56+12];
	mul.wide.s32 	%rd63, %r102, 4;
	add.s64 	%rd64, %rd2, %rd63;
	ld.global.f32 	%f40, [%rd64];
	setp.gt.f32 	%p27, %f1, %f40;
	ld.global.u32 	%r103, [%rd56+16];
	mul.wide.s32 	%rd65, %r103, 4;
	add.s64 	%rd66, %rd2, %rd65;
	ld.global.f32 	%f42, [%rd66];
	setp.gt.f32 	%p28, %f1, %f42;
	ld.global.u32 	%r104, [%rd56+20];
	mul.wide.s32 	%rd67, %r104, 4;
	add.s64 	%rd68, %rd2, %rd67;
	ld.global.f32 	%f44, [%rd68];
	setp.gt.f32 	%p29, %f1, %f44;
	ld.global.u32 	%r105, [%rd56+24];
	mul.wide.s32 	%rd69, %r105, 4;
	add.s64 	%rd70, %rd2, %rd69;
	ld.global.f32 	%f46, [%rd70];
	ld.global.u32 	%r106, [%rd56+28];
	mul.wide.s32 	%rd71, %r106, 4;
	add.s64 	%rd72, %rd2, %rd71;
	ld.global.f32 	%f48, [%rd72];
	min.f32 	%f49, %f48, %f46;
	setp.lt.f32 	%p30, %f49, %f1;
	selp.b32 	%r107, 0, %r144, %p24;
	selp.b32 	%r108, 0, %r107, %p25;
	selp.b32 	%r109, 0, %r108, %p26;
	selp.b32 	%r110, 0, %r109, %p27;
	selp.b32 	%r111, 0, %r110, %p28;
	selp.b32 	%r112, 0, %r111, %p29;
	selp.b32 	%r144, 0, %r112, %p30;
	add.s32 	%r133, %r133, 8;
$L__BB0_12:
	setp.eq.s32 	%p31, %r19, 0;
	@%p31 bra 	$L__BB0_18;
	and.b32  	%r25, %r7, 3;
	setp.lt.u32 	%p32, %r19, 4;
	@%p32 bra 	$L__BB0_15;
	mul.wide.s32 	%rd73, %r133, 4;
	add.s64 	%rd74, %rd1, %rd73;
	ld.global.u32 	%r114, [%rd74];
	mul.wide.s32 	%rd75, %r114, 4;
	add.s64 	%rd76, %rd2, %rd75;
	ld.global.f32 	%f50, [%rd76];
	setp.gt.f32 	%p33, %f1, %f50;
	ld.global.u32 	%r115, [%rd74+4];
	mul.wide.s32 	%rd77, %r115, 4;
	add.s64 	%rd78, %rd2, %rd77;
	ld.global.f32 	%f52, [%rd78];
	setp.gt.f32 	%p34, %f1, %f52;
	ld.global.u32 	%r116, [%rd74+8];
	mul.wide.s32 	%rd79, %r116, 4;
	add.s64 	%rd80, %rd2, %rd79;
	ld.global.f32 	%f54, [%rd80];
	ld.global.u32 	%r117, [%rd74+12];
	mul.wide.s32 	%rd81, %r117, 4;
	add.s64 	%rd82, %rd2, %rd81;
	ld.global.f32 	%f56, [%rd82];
	min.f32 	%f57, %f56, %f54;
	setp.lt.f32 	%p35, %f57, %f1;
	selp.b32 	%r118, 0, %r144, %p33;
	selp.b32 	%r119, 0, %r118, %p34;
	selp.b32 	%r144, 0, %r119, %p35;
	add.s32 	%r133, %r133, 4;
$L__BB0_15:
	setp.eq.s32 	%p36, %r25, 0;
	@%p36 bra 	$L__BB0_18;
	neg.s32 	%r141, %r25;
$L__BB0_17:
	.pragma "nounroll";
	mul.wide.s32 	%rd83, %r133, 4;
	add.s64 	%rd84, %rd1, %rd83;
	ld.global.u32 	%r120, [%rd84];
	mul.wide.s32 	%rd85, %r120, 4;
	add.s64 	%rd86, %rd2, %rd85;
	ld.global.f32 	%f58, [%rd86];
	setp.gt.f32 	%p37, %f1, %f58;
	selp.b32 	%r144, 0, %r144, %p37;
	add.s32 	%r133, %r133, 1;
	add.s32 	%r141, %r141, 1;
	setp.ne.s32 	%p38, %r141, 0;
	@%p38 bra 	$L__BB0_17;
$L__BB0_18:
	setp.eq.s32 	%p39, %r144, 0;
	@%p39 bra 	$L__BB0_32;
$L__BB0_19:
	setp.ge.s32 	%p40, %r147, %r128;
	mov.b32 	%r121, 1;
	st.global.u32 	[%rd4], %r121;
	@%p40 bra 	$L__BB0_32;
	sub.s32 	%r39, %r128, %r147;
	and.b32  	%r40, %r39, 15;
	sub.s32 	%r122, %r147, %r128;
	setp.gt.u32 	%p41, %r122, -16;
	@%p41 bra 	$L__BB0_23;
	and.b32  	%r123, %r39, -16;
	neg.s32 	%r145, %r123;
	add.s64 	%rd7, %rd3, 32;
$L__BB0_22:
	.pragma "nounroll";
	mul.wide.s32 	%rd87, %r147, 4;
	add.s64 	%rd88, %rd7, %rd87;
	mov.b32 	%r124, -1;
	st.global.u32 	[%rd88+-32], %r124;
	st.global.u32 	[%rd88+-28], %r124;
	st.global.u32 	[%rd88+-24], %r124;
	st.global.u32 	[%rd88+-20], %r124;
	st.global.u32 	[%rd88+-16], %r124;
	st.global.u32 	[%rd88+-12], %r124;
	st.global.u32 	[%rd88+-8], %r124;
	st.global.u32 	[%rd88+-4], %r124;
	st.global.u32 	[%rd88], %r124;
	st.global.u32 	[%rd88+4], %r124;
	st.global.u32 	[%rd88+8], %r124;
	st.global.u32 	[%rd88+12], %r124;
	st.global.u32 	[%rd88+16], %r124;
	st.global.u32 	[%rd88+20], %r124;
	st.global.u32 	[%rd88+24], %r124;
	st.global.u32 	[%rd88+28], %r124;
	add.s32 	%r147, %r147, 16;
	add.s32 	%r145, %r145, 16;
	setp.ne.s32 	%p42, %r145, 0;
	@%p42 bra 	$L__BB0_22;
$L__BB0_23:
	setp.eq.s32 	%p43, %r40, 0;
	@%p43 bra 	$L__BB0_32;
	and.b32  	%r47, %r39, 7;
	setp.lt.u32 	%p44, %r40, 8;
	@%p44 bra 	$L__BB0_26;
	mul.wide.s32 	%rd89, %r147, 4;
	add.s64 	%rd90, %rd3, %rd89;
	mov.b32 	%r125, -1;
	st.global.u32 	[%rd90], %r125;
	st.global.u32 	[%rd90+4], %r125;
	st.global.u32 	[%rd90+8], %r125;
	st.global.u32 	[%rd90+12], %r125;
	st.global.u32 	[%rd90+16], %r125;
	st.global.u32 	[%rd90+20], %r125;
	st.global.u32 	[%rd90+24], %r125;
	st.global.u32 	[%rd90+28], %r125;
	add.s32 	%r147, %r147, 8;
$L__BB0_26:
	setp.eq.s32 	%p45, %r47, 0;
	@%p45 bra 	$L__BB0_32;
	and.b32  	%r50, %r39, 3;
	setp.lt.u32 	%p46, %r47, 4;
	@%p46 bra 	$L__BB0_29;
	mul.wide.s32 	%rd91, %r147, 4;
	add.s64 	%rd92, %rd3, %rd91;
	mov.b32 	%r126, -1;
	st.global.u32 	[%rd92], %r126;
	st.global.u32 	[%rd92+4], %r126;
	st.global.u32 	[%rd92+8], %r126;
	st.global.u32 	[%rd92+12], %r126;
	add.s32 	%r147, %r147, 4;
$L__BB0_29:
	setp.eq.s32 	%p47, %r50, 0;
	@%p47 bra 	$L__BB0_32;
	neg.s32 	%r150, %r50;
$L__BB0_31:
	.pragma "nounroll";
	mul.wide.s32 	%rd93, %r147, 4;
	add.s64 	%rd94, %rd3, %rd93;
	mov.b32 	%r127, -1;
	st.global.u32 	[%rd94], %r127;
	add.s32 	%r147, %r147, 1;
	add.s32 	%r150, %r150, 1;
	setp.ne.s32 	%p48, %r150, 0;
	@%p48 bra 	$L__BB0_31;
$L__BB0_32:
	ret;

}
	// .globl	_ZN3cub18CUB_300001_SM_10006detail11EmptyKernelIvEEvv
.visible .entry _ZN3cub18CUB_300001_SM_10006detail11EmptyKernelIvEEvv()
{


	ret;

}


// ===== COMPILED SASS (sm_100) =====

	.target	sm_100

	.elftype	@"ET_EXEC"


//--------------------- .note.nv.tkinfo           --------------------------
	.section	.note.nv.tkinfo,"",@"SHT_NOTE"
	.sectionflags	@"SHF_NOTE_NV_TKINFO"
	.tkinfo
        /*0018*/ 	.word	0x00000002
        /*0030*/ 	.string	""
        /*0030*/ 	.string	"ptxas"
        /*0030*/ 	.string	"Cuda compilation tools, release 13.0, V13.0.88"
        /*0030*/ 	.string	"Build cuda_13.0.r13.0/compiler.36424714_0"
        /*0030*/ 	.string	"-arch sm_100 -m 64 "



//--------------------- .note.nv.cuinfo           --------------------------
	.section	.note.nv.cuinfo,"",@"SHT_NOTE"
	.sectionflags	@"SHF_NOTE_NV_CUINFO"
        /*0018*/ 	.short	0x0002
        /*001a*/ 	.short	0x0064
        /*001c*/ 	.short	0x0082
	.zero		2


//--------------------- .nv.info                  --------------------------
	.section	.nv.info,"",@"SHT_CUDA_INFO"
	.align	4


	//----- nvinfo : EIATTR_REGCOUNT
	.align		4
        /*0000*/ 	.byte	0x04, 0x2f
        /*0002*/ 	.short	(.L_44 - .L_43)
	.align		4
.L_43:
        /*0004*/ 	.word	index@(_Z9algoritamPiS_S_PfS_S_)
        /*0008*/ 	.word	0x00000020


	//----- nvinfo : EIATTR_FRAME_SIZE
	.align		4
.L_44:
        /*000c*/ 	.byte	0x04, 0x11
        /*000e*/ 	.short	(.L_46 - .L_45)
	.align		4
.L_45:
        /*0010*/ 	.word	index@(_Z9algoritamPiS_S_PfS_S_)
        /*0014*/ 	.word	0x00000000


	//----- nvinfo : EIATTR_REGCOUNT
	.align		4
.L_46:
        /*0018*/ 	.byte	0x04, 0x2f
        /*001a*/ 	.short	(.L_48 - .L_47)
	.align		4
.L_47:
        /*001c*/ 	.word	index@(_ZN3cub18CUB_300001_SM_10006detail11EmptyKernelIvEEvv)
        /*0020*/ 	.word	0x00000004


	//----- nvinfo : EIATTR_FRAME_SIZE
	.align		4
.L_48:
        /*0024*/ 	.byte	0x04, 0x11
        /*0026*/ 	.short	(.L_50 - .L_49)
	.align		4
.L_49:
        /*0028*/ 	.word	index@(_ZN3cub18CUB_300001_SM_10006detail11EmptyKernelIvEEvv)
        /*002c*/ 	.word	0x00000000


	//----- nvinfo : EIATTR_MIN_STACK_SIZE
	.align		4
.L_50:
        /*0030*/ 	.byte	0x04, 0x12
        /*0032*/ 	.short	(.L_52 - .L_51)
	.align		4
.L_51:
        /*0034*/ 	.word	index@(_ZN3cub18CUB_300001_SM_10006detail11EmptyKernelIvEEvv)
        /*0038*/ 	.word	0x00000000


	//----- nvinfo : EIATTR_MIN_STACK_SIZE
	.align		4
.L_52:
        /*003c*/ 	.byte	0x04, 0x12
        /*003e*/ 	.short	(.L_54 - .L_53)
	.align		4
.L_53:
        /*0040*/ 	.word	index@(_Z9algoritamPiS_S_PfS_S_)
        /*0044*/ 	.word	0x00000000
.L_54:


//--------------------- .nv.compat                --------------------------
	.section	.nv.compat,"",@"SHT_CUDA_COMPAT_INFO"
	.align	4
        /*0000*/ 	.byte	0x02, 0x09, 0x00, 0x00, 0x02, 0x02, 0x01, 0x00, 0x02, 0x05, 0x05, 0x00, 0x03, 0x07, 0x01, 0x01
        /*0010*/ 	.byte	0x02, 0x03, 0x00, 0x00, 0x02, 0x06, 0x01, 0x00, 0x04, 0x0b, 0x08, 0x00, 0x09, 0x00, 0x00, 0x00
        /*0020*/ 	.byte	0x00, 0x00, 0x00, 0x00


//--------------------- .nv.info._ZN3cub18CUB_300001_SM_10006detail11EmptyKernelIvEEvv --------------------------
	.section	.nv.info._ZN3cub18CUB_300001_SM_10006detail11EmptyKernelIvEEvv,"",@"SHT_CUDA_INFO"
	.sectionflags	@""
	.align	4


	//----- nvinfo : EIATTR_CUDA_API_VERSION
	.align		4
        /*0000*/ 	.byte	0x04, 0x37
        /*0002*/ 	.short	(.L_56 - .L_55)
.L_55:
        /*0004*/ 	.word	0x00000082


	//----- nvinfo : EIATTR_SPARSE_MMA_MASK
	.align		4
.L_56:
        /*0008*/ 	.byte	0x03, 0x50
        /*000a*/ 	.short	0x0000


	//----- nvinfo : EIATTR_MAXREG_COUNT
	.align		4
        /*000c*/ 	.byte	0x03, 0x1b
        /*000e*/ 	.short	0x00ff


	//----- nvinfo : EIATTR_MERCURY_ISA_VERSION
	.align		4
        /*0010*/ 	.byte	0x03, 0x5f
        /*0012*/ 	.short	0x0101


	//----- nvinfo : EIATTR_VRC_CTA_INIT_COUNT
	.align		4
        /*0014*/ 	.byte	0x02, 0x4a
	.zero		1
	.zero		1


	//----- nvinfo : EIATTR_EXIT_INSTR_OFFSETS
	.align		4
        /*0018*/ 	.byte	0x04, 0x1c
        /*001a*/ 	.short	(.L_58 - .L_57)


	//   ....[0]....
.L_57:
        /*001c*/ 	.word	0x00000010


	//----- nvinfo : EIATTR_SW_WAR
	.align		4
.L_58:
        /*0020*/ 	.byte	0x04, 0x36
        /*0022*/ 	.short	(.L_60 - .L_59)
.L_59:
        /*0024*/ 	.word	0x00000008
.L_60:


//--------------------- .nv.info._Z9algoritamPiS_S_PfS_S_ --------------------------
	.section	.nv.info._Z9algoritamPiS_S_PfS_S_,"",@"SHT_CUDA_INFO"
	.sectionflags	@""
	.align	4


	//----- nvinfo : EIATTR_CUDA_API_VERSION
	.align		4
        /*0000*/ 	.byte	0x04, 0x37
        /*0002*/ 	.short	(.L_62 - .L_61)
.L_61:
        /*0004*/ 	.word	0x00000082


	//----- nvinfo : EIATTR_KPARAM_INFO
	.align		4
.L_62:
        /*0008*/ 	.byte	0x04, 0x17
        /*000a*/ 	.short	(.L_64 - .L_63)
.L_63:
        /*000c*/ 	.word	0x00000000
        /*0010*/ 	.short	0x0005
        /*0012*/ 	.short	0x0028
        /*0014*/ 	.byte	0x00, 0xf5, 0x21, 0x00


	//----- nvinfo : EIATTR_KPARAM_INFO
	.align		4
.L_64:
        /*0018*/ 	.byte	0x04, 0x17
        /*001a*/ 	.short	(.L_66 - .L_65)
.L_65:
        /*001c*/ 	.word	0x00000000
        /*0020*/ 	.short	0x0004
        /*0022*/ 	.short	0x0020
        /*0024*/ 	.byte	0x00, 0xf5, 0x21, 0x00


	//----- nvinfo : EIATTR_KPARAM_INFO
	.align		4
.L_66:
        /*0028*/ 	.byte	0x04, 0x17
        /*002a*/ 	.short	(.L_68 - .L_67)
.L_67:
        /*002c*/ 	.word	0x00000000
        /*0030*/ 	.short	0x0003
        /*0032*/ 	.short	0x0018
        /*0034*/ 	.byte	0x00, 0xf5, 0x21, 0x00


	//----- nvinfo : EIATTR_KPARAM_INFO
	.align		4
.L_68:
        /*0038*/ 	.byte	0x04, 0x17
        /*003a*/ 	.short	(.L_70 - .L_69)
.L_69:
        /*003c*/ 	.word	0x00000000
        /*0040*/ 	.short	0x0002
        /*0042*/ 	.short	0x0010
        /*0044*/ 	.byte	0x00, 0xf5, 0x21, 0x00


	//----- nvinfo : EIATTR_KPARAM_INFO
	.align		4
.L_70:
        /*0048*/ 	.byte	0x04, 0x17
        /*004a*/ 	.short	(.L_72 - .L_71)
.L_71:
        /*004c*/ 	.word	0x00000000
        /*0050*/ 	.short	0x0001
        /*0052*/ 	.short	0x0008
        /*0054*/ 	.byte	0x00, 0xf5, 0x21, 0x00


	//----- nvinfo : EIATTR_KPARAM_INFO
	.align		4
.L_72:
        /*0058*/ 	.byte	0x04, 0x17
        /*005a*/ 	.short	(.L_74 - .L_73)
.L_73:
        /*005c*/ 	.word	0x00000000
        /*0060*/ 	.short	0x0000
        /*0062*/ 	.short	0x0000
        /*0064*/ 	.byte	0x00, 0xf5, 0x21, 0x00


	//----- nvinfo : EIATTR_SPARSE_MMA_MASK
	.align		4
.L_74:
        /*0068*/ 	.byte	0x03, 0x50
        /*006a*/ 	.short	0x0000


	//----- nvinfo : EIATTR_MAXREG_COUNT
	.align		4
        /*006c*/ 	.byte	0x03, 0x1b
        /*006e*/ 	.short	0x00ff


	//----- nvinfo : EIATTR_MERCURY_ISA_VERSION
	.align		4
        /*0070*/ 	.byte	0x03, 0x5f
        /*0072*/ 	.short	0x0101


	//----- nvinfo : EIATTR_VRC_CTA_INIT_COUNT
	.align		4
        /*0074*/ 	.byte	0x02, 0x4a
	.zero		1
	.zero		1


	//----- nvinfo : EIATTR_EXIT_INSTR_OFFSETS
	.align		4
        /*0078*/ 	.byte	0x04, 0x1c
        /*007a*/ 	.short	(.L_76 - .L_75)


	//   ....[0]....
.L_75:
        /*007c*/ 	.word	0x00000090


	//   ....[1]....
        /*0080*/ 	.word	0x000000e0


	//   ....[2]....
        /*0084*/ 	.word	0x00000e00


	//   ....[3]....
        /*0088*/ 	.word	0x00000e50


	//   ....[4]....
        /*008c*/ 	.word	0x00001090


	//   ....[5]....
        /*0090*/ 	.word	0x000011c0


	//   ....[6]....
        /*0094*/ 	.word	0x00001270


	//   ....[7]....
        /*0098*/ 	.word	0x00001300


	//----- nvinfo : EIATTR_CRS_STACK_SIZE
	.align		4
.L_76:
        /*009c*/ 	.byte	0x04, 0x1e
        /*009e*/ 	.short	(.L_78 - .L_77)
.L_77:
        /*00a0*/ 	.word	0x00000000


	//----- nvinfo : EIATTR_CBANK_PARAM_SIZE
	.align		4
.L_78:
        /*00a4*/ 	.byte	0x03, 0x19
        /*00a6*/ 	.short	0x0030


	//----- nvinfo : EIATTR_PARAM_CBANK
	.align		4
        /*00a8*/ 	.byte	0x04, 0x0a
        /*00aa*/ 	.short	(.L_80 - .L_79)
	.align		4
.L_79:
        /*00ac*/ 	.word	index@(.nv.constant0._Z9algoritamPiS_S_PfS_S_)
        /*00b0*/ 	.short	0x0380
        /*00b2*/ 	.short	0x0030


	//----- nvinfo : EIATTR_SW_WAR
	.align		4
.L_80:
        /*00b4*/ 	.byte	0x04, 0x36
        /*00b6*/ 	.short	(.L_82 - .L_81)
.L_81:
        /*00b8*/ 	.word	0x00000008
.L_82:


//--------------------- .nv.callgraph             --------------------------
	.section	.nv.callgraph,"",@"SHT_CUDA_CALLGRAPH"
	.align	4
	.sectionentsize	8
	.align		4
        /*0000*/ 	.word	0x00000000
	.align		4
        /*0004*/ 	.word	0xffffffff
	.align		4
        /*0008*/ 	.word	0x00000000
	.align		4
        /*000c*/ 	.word	0xfffffffe
	.align		4
        /*0010*/ 	.word	0x00000000
	.align		4
        /*0014*/ 	.word	0xfffffffd
	.align		4
        /*0018*/ 	.word	0x00000000
	.align		4
        /*001c*/ 	.word	0xfffffffc


//--------------------- .nv.constant4             --------------------------
	.section	.nv.constant4,"a",@progbits
	.align	8
	.align		8
.nv.constant4:
        /*0000*/ 	.dword	_ZN34_INTERNAL_6cc212e4_4_k_cu_6b64913f4cuda3std3__45__cpo5beginE
	.align		8
        /*0008*/ 	.dword	_ZN34_INTERNAL_6cc212e4_4_k_cu_6b64913f4cuda3std3__45__cpo3endE
	.align		8
        /*0010*/ 	.dword	_ZN34_INTERNAL_6cc212e4_4_k_cu_6b64913f4cuda3std3__45__cpo6cbeginE
	.align		8
        /*0018*/ 	.dword	_ZN34_INTERNAL_6cc212e4_4_k_cu_6b64913f4cuda3std3__45__cpo4cendE
	.align		8
        /*0020*/ 	.dword	_ZN34_INTERNAL_6cc212e4_4_k_cu_6b64913f4cuda3std3__45__cpo6rbeginE
	.align		8
        /*0028*/ 	.dword	_ZN34_INTERNAL_6cc212e4_4_k_cu_6b64913f4cuda3std3__45__cpo4rendE
	.align		8
        /*0030*/ 	.dword	_ZN34_INTERNAL_6cc212e4_4_k_cu_6b64913f4cuda3std3__45__cpo7crbeginE
	.align		8
        /*0038*/ 	.dword	_ZN34_INTERNAL_6cc212e4_4_k_cu_6b64913f4cuda3std3__45__cpo5crendE
	.align		8
        /*0040*/ 	.dword	_ZN34_INTERNAL_6cc212e4_4_k_cu_6b64913f4cuda3std3__436_GLOBAL__N__6cc212e4_4_k_cu_6b64913f6ignoreE
	.align		8
        /*0048*/ 	.dword	_ZN34_INTERNAL_6cc212e4_4_k_cu_6b64913f4cuda3std3__419piecewise_constructE
	.align		8
        /*0050*/ 	.dword	_ZN34_INTERNAL_6cc212e4_4_k_cu_6b64913f4cuda3std3__48in_placeE
	.align		8
        /*0058*/ 	.dword	_ZN34_INTERNAL_6cc212e4_4_k_cu_6b64913f4cuda3std3__420unreachable_sentinelE
	.align		8
        /*0060*/ 	.dword	_ZN34_INTERNAL_6cc212e4_4_k_cu_6b64913f4cuda3std3__47nulloptE
	.align		8
        /*0068*/ 	.dword	_ZN34_INTERNAL_6cc212e4_4_k_cu_6b64913f4cuda3std3__48unexpectE
	.align		8
        /*0070*/ 	.dword	_ZN34_INTERNAL_6cc212e4_4_k_cu_6b64913f4cuda3std6ranges3__45__cpo4swapE
	.align		8
        /*0078*/ 	.dword	_ZN34_INTERNAL_6cc212e4_4_k_cu_6b64913f4cuda3std6ranges3__45__cpo9iter_moveE
	.align		8
        /*0080*/ 	.dword	_ZN34_INTERNAL_6cc212e4_4_k_cu_6b64913f4cuda3std6ranges3__45__cpo5beginE
	.align		8
        /*0088*/ 	.dword	_ZN34_INTERNAL_6cc212e4_4_k_cu_6b64913f4cuda3std6ranges3__45__cpo3endE
	.align		8
        /*0090*/ 	.dword	_ZN34_INTERNAL_6cc212e4_4_k_cu_6b64913f4cuda3std6ranges3__45__cpo6cbeginE
	.align		8
        /*0098*/ 	.dword	_ZN34_INTERNAL_6cc212e4_4_k_cu_6b64913f4cuda3std6ranges3__45__cpo4cendE
	.align		8
        /*00a0*/ 	.dword	_ZN34_INTERNAL_6cc212e4_4_k_cu_6b64913f4cuda3std6ranges3__45__cpo7advanceE
	.align		8
        /*00a8*/ 	.dword	_ZN34_INTERNAL_6cc212e4_4_k_cu_6b64913f4cuda3std6ranges3__45__cpo9iter_swapE
	.align		8
        /*00b0*/ 	.dword	_ZN34_INTERNAL_6cc212e4_4_k_cu_6b64913f4cuda3std6ranges3__45__cpo4nextE
	.align		8
        /*00b8*/ 	.dword	_ZN34_INTERNAL_6cc212e4_4_k_cu_6b64913f4cuda3std6ranges3__45__cpo4prevE
	.align		8
        /*00c0*/ 	.dword	_ZN34_INTERNAL_6cc212e4_4_k_cu_6b64913f4cuda3std6ranges3__45__cpo4dataE
	.align		8
        /*00c8*/ 	.dword	_ZN34_INTERNAL_6cc212e4_4_k_cu_6b64913f4cuda3std6ranges3__45__cpo5cdataE
	.align		8
        /*00d0*/ 	.dword	_ZN34_INTERNAL_6cc212e4_4_k_cu_6b64913f4cuda3std6ranges3__45__cpo4sizeE
	.align		8
        /*00d8*/ 	.dword	_ZN34_INTERNAL_6cc212e4_4_k_cu_6b64913f4cuda3std6ranges3__45__cpo5ssizeE
	.align		8
        /*00e0*/ 	.dword	_ZN34_INTERNAL_6cc212e4_4_k_cu_6b64913f4cuda3std6ranges3__45__cpo8distanceE
	.align		8
        /*00e8*/ 	.dword	_ZN34_INTERNAL_6cc212e4_4_k_cu_6b64913f6thrust24THRUST_300001_SM_1000_NS8cuda_cub3parE
	.align		8
        /*00f0*/ 	.dword	_ZN34_INTERNAL_6cc212e4_4_k_cu_6b64913f6thrust24THRUST_300001_SM_1000_NS8cuda_cub10par_nosyncE
	.align		8
        /*00f8*/ 	.dword	_ZN34_INTERNAL_6cc212e4_4_k_cu_6b64913f6thrust24THRUST_300001_SM_1000_NS6system6detail10sequential3seqE
	.align		8
        /*0100*/ 	.dword	_ZN34_INTERNAL_6cc212e4_4_k_cu_6b64913f6thrust24THRUST_300001_SM_1000_NS12placeholders2_1E
	.align		8
        /*0108*/ 	.dword	_ZN34_INTERNAL_6cc212e4_4_k_cu_6b64913f6thrust24THRUST_300001_SM_1000_NS12placeholders2_2E
	.align		8
        /*0110*/ 	.dword	_ZN34_INTERNAL_6cc212e4_4_k_cu_6b64913f6thrust24THRUST_300001_SM_1000_NS12placeholders2_3E
	.align		8
        /*0118*/ 	.dword	_ZN34_INTERNAL_6cc212e4_4_k_cu_6b64913f6thrust24THRUST_300001_SM_1000_NS12placeholders2_4E
	.align		8
        /*0120*/ 	.dword	_ZN34_INTERNAL_6cc212e4_4_k_cu_6b64913f6thrust24THRUST_300001_SM_1000_NS12placeholders2_5E
	.align		8
        /*0128*/ 	.dword	_ZN34_INTERNAL_6cc212e4_4_k_cu_6b64913f6thrust24THRUST_300001_SM_1000_NS12placeholders2_6E
	.align		8
        /*0130*/ 	.dword	_ZN34_INTERNAL_6cc212e4_4_k_cu_6b64913f6thrust24THRUST_300001_SM_1000_NS12placeholders2_7E
	.align		8
        /*0138*/ 	.dword	_ZN34_INTERNAL_6cc212e4_4_k_cu_6b64913f6thrust24THRUST_300001_SM_1000_NS12placeholders2_8E
	.align		8
        /*0140*/ 	.dword	_ZN34_INTERNAL_6cc212e4_4_k_cu_6b64913f6thrust24THRUST_300001_SM_1000_NS12placeholders2_9E
	.align		8
        /*0148*/ 	.dword	_ZN34_INTERNAL_6cc212e4_4_k_cu_6b64913f6thrust24THRUST_300001_SM_1000_NS12placeholders3_10E
	.align		8
        /*0150*/ 	.dword	_ZN34_INTERNAL_6cc212e4_4_k_cu_6b64913f6thrust24THRUST_300001_SM_1000_NS3seqE


//--------------------- .text._ZN3cub18CUB_300001_SM_10006detail11EmptyKernelIvEEvv --------------------------
	.section	.text._ZN3cub18CUB_300001_SM_10006detail11EmptyKernelIvEEvv,"ax",@progbits
	.align	128
        .global         _ZN3cub18CUB_300001_SM_10006detail11EmptyKernelIvEEvv
        .type           _ZN3cub18CUB_300001_SM_10006detail11EmptyKernelIvEEvv,@function
        .size           _ZN3cub18CUB_300001_SM_10006detail11EmptyKernelIvEEvv,(.L_x_20 - _ZN3cub18CUB_300001_SM_10006detail11EmptyKernelIvEEvv)
        .other          _ZN3cub18CUB_300001_SM_10006detail11EmptyKernelIvEEvv,@"STO_CUDA_ENTRY STV_DEFAULT"
_ZN3cub18CUB_300001_SM_10006detail11EmptyKernelIvEEvv:
.text._ZN3cub18CUB_300001_SM_10006detail11EmptyKernelIvEEvv:
[----:B------:R-:W-:Y:S01]  /*0000*/  LDC R1, c[0x0][0x37c] ;  /* 0x0000df00ff017b82 */ /* 0x000fe20000000800 */
[----:B------:R-:W-:Y:S05]  /*0010*/  EXIT ;  /* 0x000000000000794d */ /* 0x000fea0003800000 */
.L_x_0:
[----:B------:R-:W-:-:S00]  /*0020*/  BRA `(.L_x_0) ;  /* 0xfffffffc00fc7947 */ /* 0x000fc0000383ffff */
[----:B------:R-:W-:-:S00]  /*0030*/  NOP ;  /* 0x0000000000007918 */ /* 0x000fc00000000000 */
        /* <DEDUP_REMOVED lines=12> */
.L_x_20:


//--------------------- .text._Z9algoritamPiS_S_PfS_S_ --------------------------
	.section	.text._Z9algoritamPiS_S_PfS_S_,"ax",@progbits
	.align	128
        .global         _Z9algoritamPiS_S_PfS_S_
        .type           _Z9algoritamPiS_S_PfS_S_,@function
        .size           _Z9algoritamPiS_S_PfS_S_,(.L_x_21 - _Z9algoritamPiS_S_PfS_S_)
        .other          _Z9algoritamPiS_S_PfS_S_,@"STO_CUDA_ENTRY STV_DEFAULT"
_Z9algoritamPiS_S_PfS_S_:
.text._Z9algoritamPiS_S_PfS_S_:
[----:B------:R-:W-:Y:S08]  /*0000*/  LDC R1, c[0x0][0x37c] ;  /* 0x0000df00ff017b82 */ /* 0x000ff00000000800 */
[----:B------:R-:W0:Y:S01]  /*0010*/  LDC.64 R2, c[0x0][0x3a8] ;  /* 0x0000ea00ff027b82 */ /* 0x000e220000000a00 */
[----:B------:R-:W0:Y:S02]  /*0020*/  LDCU.64 UR4, c[0x0][0x358] ;  /* 0x00006b00ff0477ac */ /* 0x000e240008000a00 */
[----:B0-----:R-:W2:Y:S05]  /*0030*/  LDG.E R2, desc[UR4][R2.64] ;  /* 0x0000000402027981 */ /* 0x001eaa000c1e1900 */
[----:B------:R-:W0:Y:S01]  /*0040*/  S2UR UR6, SR_CTAID.X ;  /* 0x00000000000679c3 */ /* 0x000e220000002500 */
[----:B------:R-:W0:Y:S07]  /*0050*/  S2R R0, SR_TID.X ;  /* 0x0000000000007919 */ /* 0x000e2e0000002100 */
[----:B------:R-:W0:Y:S02]  /*0060*/  LDC R15, c[0x0][0x360] ;  /* 0x0000d800ff0f7b82 */ /* 0x000e240000000800 */
[----:B0-----:R-:W-:-:S05]  /*0070*/  IMAD R15, R15, UR6, R0 ;  /* 0x000000060f0f7c24 */ /* 0x001fca000f8e0200 */
[----:B--2---:R-:W-:-:S13]  /*0080*/  ISETP.GE.AND P0, PT, R15, R2, PT ;  /* 0x000000020f00720c */ /* 0x004fda0003f06270 */
[----:B------:R-:W-:Y:S05]  /*0090*/  @P0 EXIT ;  /* 0x000000000000094d */ /* 0x000fea0003800000 */
[----:B------:R-:W0:Y:S02]  /*00a0*/  LDC.64 R10, c[0x0][0x390] ;  /* 0x0000e400ff0a7b82 */ /* 0x000e240000000a00 */
[----:B0-----:R-:W-:-:S05]  /*00b0*/  IMAD.WIDE R10, R15, 0x4, R10 ;  /* 0x000000040f0a7825 */ /* 0x001fca00078e020a */
[----:B------:R-:W2:Y:S02]  /*00c0*/  LDG.E R0, desc[UR4][R10.64] ;  /* 0x000000040a007981 */ /* 0x000ea4000c1e1900 */
[----:B--2---:R-:W-:-:S13]  /*00d0*/  ISETP.NE.AND P0, PT, R0, -0x1, PT ;  /* 0xffffffff0000780c */ /* 0x004fda0003f05270 */
[----:B------:R-:W-:Y:S05]  /*00e0*/  @!P0 EXIT ;  /* 0x000000000000894d */ /* 0x000fea0003800000 */
[----:B------:R-:W-:Y:S01]  /*00f0*/  VIADD R3, R15, 0x1 ;  /* 0x000000010f037836 */ /* 0x000fe20000000000 */
[----:B------:R-:W0:Y:S04]  /*0100*/  LDC.64 R4, c[0x0][0x388] ;  /* 0x0000e200ff047b82 */ /* 0x000e280000000a00 */
[----:B------:R-:W-:-:S13]  /*0110*/  ISETP.GE.AND P0, PT, R3, R2, PT ;  /* 0x000000020300720c */ /* 0x000fda0003f06270 */
[----:B------:R-:W1:Y:S02]  /*0120*/  @P0 LDC.64 R6, c[0x0][0x3a0] ;  /* 0x0000e800ff060b82 */ /* 0x000e640000000a00 */
[----:B-1----:R-:W2:Y:S01]  /*0130*/  @P0 LDG.E R0, desc[UR4][R6.64] ;  /* 0x0000000406000981 */ /* 0x002ea2000c1e1900 */
[----:B0-----:R-:W-:-:S05]  /*0140*/  IMAD.WIDE R4, R15, 0x4, R4 ;  /* 0x000000040f047825 */ /* 0x001fca00078e0204 */
[----:B------:R-:W2:Y:S04]  /*0150*/  LDG.E R3, desc[UR4][R4.64] ;  /* 0x0000000404037981 */ /* 0x000ea8000c1e1900 */
[----:B------:R-:W2:Y:S01]  /*0160*/  @!P0 LDG.E R0, desc[UR4][R4.64+0x4] ;  /* 0x0000040404008981 */ /* 0x000ea2000c1e1900 */
[----:B------:R-:W-:Y:S01]  /*0170*/  BSSY.RECONVERGENT B0, `(.L_x_1) ;  /* 0x00000ca000007945 */ /* 0x000fe20003800200 */
[----:B--2---:R-:W-:-:S13]  /*0180*/  ISETP.GE.AND P0, PT, R3, R0, PT ;  /* 0x000000000300720c */ /* 0x004fda0003f06270 */
[----:B------:R-:W-:Y:S05]  /*0190*/  @P0 BRA `(.L_x_2) ;  /* 0x0000000c001c0947 */ /* 0x000fea0003800000 */
[----:B------:R-:W0:Y:S02]  /*01a0*/  LDC.64 R12, c[0x0][0x398] ;  /* 0x0000e600ff0c7b82 */ /* 0x000e240000000a00 */
[----:B0-----:R-:W-:-:S05]  /*01b0*/  IMAD.WIDE R14, R15, 0x4, R12 ;  /* 0x000000040f0e7825 */ /* 0x001fca00078e020c */
[----:B------:R0:W5:Y:S01]  /*01c0*/  LDG.E R2, desc[UR4][R14.64] ;  /* 0x000000040e027981 */ /* 0x000162000c1e1900 */
[----:B------:R-:W-:Y:S01]  /*01d0*/  IMAD.IADD R6, R3, 0x1, -R0 ;  /* 0x0000000103067824 */ /* 0x000fe200078e0a00 */
[----:B------:R-:W-:Y:S01]  /*01e0*/  BSSY.RECONVERGENT B1, `(.L_x_3) ;  /* 0x0000063000017945 */ /* 0x000fe20003800200 */
[--C-:B------:R-:W-:Y:S02]  /*01f0*/  IMAD.IADD R4, R0, 0x1, -R3.reuse ;  /* 0x0000000100047824 */ /* 0x100fe400078e0a03 */
[----:B------:R-:W-:Y:S01]  /*0200*/  IMAD.MOV.U32 R8, RZ, RZ, 0x1 ;  /* 0x00000001ff087424 */ /* 0x000fe200078e00ff */
[----:B------:R-:W-:Y:S01]  /*0210*/  ISETP.GT.U32.AND P1, PT, R6, -0x10, PT ;  /* 0xfffffff00600780c */ /* 0x000fe20003f24070 */
[----:B------:R-:W-:Y:S01]  /*0220*/  IMAD.MOV.U32 R6, RZ, RZ, R3 ;  /* 0x000000ffff067224 */ /* 0x000fe200078e0003 */
[----:B------:R-:W-:-:S04]  /*0230*/  LOP3.LUT R5, R4, 0xf, RZ, 0xc0, !PT ;  /* 0x0000000f04057812 */ /* 0x000fc800078ec0ff */
[----:B------:R-:W-:-:S07]  /*0240*/  ISETP.NE.AND P0, PT, R5, RZ, PT ;  /* 0x000000ff0500720c */ /* 0x000fce0003f05270 */
[----:B0-----:R-:W-:Y:S06]  /*0250*/  @P1 BRA `(.L_x_4) ;  /* 0x00000004006c1947 */ /* 0x001fec0003800000 */
[----:B------:R-:W0:Y:S01]  /*0260*/  LDC.64 R14, c[0x0][0x380] ;  /* 0x0000e000ff0e7b82 */ /* 0x000e220000000a00 */
[----:B------:R-:W-:Y:S01]  /*0270*/  LOP3.LUT R7, R4, 0xfffffff0, RZ, 0xc0, !PT ;  /* 0xfffffff004077812 */ /* 0x000fe200078ec0ff */
[----:B------:R-:W-:Y:S02]  /*0280*/  IMAD.MOV.U32 R8, RZ, RZ, 0x1 ;  /* 0x00000001ff087424 */ /* 0x000fe400078e00ff */
[----:B------:R-:W-:Y:S02]  /*0290*/  IMAD.MOV.U32 R6, RZ, RZ, R3 ;  /* 0x000000ffff067224 */ /* 0x000fe400078e0003 */
[----:B------:R-:W-:Y:S01]  /*02a0*/  IMAD.MOV R7, RZ, RZ, -R7 ;  /* 0x000000ffff077224 */ /* 0x000fe200078e0a07 */
[----:B0-----:R-:W-:-:S05]  /*02b0*/  IADD3 R14, P1, PT, R14, 0x20, RZ ;  /* 0x000000200e0e7810 */ /* 0x001fca0007f3e0ff */
[----:B------:R-:W-:-:S08]  /*02c0*/  IMAD.X R15, RZ, RZ, R15, P1 ;  /* 0x000000ffff0f7224 */ /* 0x000fd000008e060f */
.L_x_5:
[----:B------:R-:W-:-:S05]  /*02d0*/  IMAD.WIDE R20, R6, 0x4, R14 ;  /* 0x0000000406147825 */ /* 0x000fca00078e020e */
[----:B------:R-:W2:Y:S04]  /*02e0*/  LDG.E R23, desc[UR4][R20.64+-0x20] ;  /* 0xffffe00414177981 */ /* 0x000ea8000c1e1900 */
[----:B------:R-:W3:Y:S04]  /*02f0*/  LDG.E R17, desc[UR4][R20.64+-0x1c] ;  /* 0xffffe40414117981 */ /* 0x000ee8000c1e1900 */
[----:B------:R-:W4:Y:S04]  /*0300*/  LDG.E R25, desc[UR4][R20.64+-0x18] ;  /* 0xffffe80414197981 */ /* 0x000f28000c1e1900 */
[----:B------:R-:W4:Y:S04]  /*0310*/  LDG.E R29, desc[UR4][R20.64+-0x14] ;  /* 0xffffec04141d7981 */ /* 0x000f28000c1e1900 */
[----:B------:R-:W4:Y:S04]  /*0320*/  LDG.E R27, desc[UR4][R20.64+-0x10] ;  /* 0xfffff004141b7981 */ /* 0x000f28000c1e1900 */
[----:B------:R-:W4:Y:S01]  /*0330*/  LDG.E R9, desc[UR4][R20.64+-0xc] ;  /* 0xfffff40414097981 */ /* 0x000f22000c1e1900 */
[----:B--2---:R-:W-:-:S04]  /*0340*/  IMAD.WIDE R22, R23, 0x4, R12 ;  /* 0x0000000417167825 */ /* 0x004fc800078e020c */
[--C-:B---3--:R-:W-:Y:S01]  /*0350*/  IMAD.WIDE R16, R17, 0x4, R12.reuse ;  /* 0x0000000411107825 */ /* 0x108fe200078e020c */
[----:B------:R-:W2:Y:S03]  /*0360*/  LDG.E R18, desc[UR4][R22.64] ;  /* 0x0000000416127981 */ /* 0x000ea6000c1e1900 */
[--C-:B----4-:R-:W-:Y:S02]  /*0370*/  IMAD.WIDE R24, R25, 0x4, R12.reuse ;  /* 0x0000000419187825 */ /* 0x110fe400078e020c */
[----:B------:R-:W3:Y:S02]  /*0380*/  LDG.E R16, desc[UR4][R16.64] ;  /* 0x0000000410107981 */ /* 0x000ee4000c1e1900 */
[--C-:B------:R-:W-:Y:S02]  /*0390*/  IMAD.WIDE R28, R29, 0x4, R12.reuse ;  /* 0x000000041d1c7825 */ /* 0x100fe400078e020c */
[----:B------:R-:W4:Y:S02]  /*03a0*/  LDG.E R25, desc[UR4][R24.64] ;  /* 0x0000000418197981 */ /* 0x000f24000c1e1900 */
[----:B------:R-:W-:-:S02]  /*03b0*/  IMAD.WIDE R26, R27, 0x4, R12 ;  /* 0x000000041b1a7825 */ /* 0x000fc400078e020c */
[----:B------:R-:W4:Y:S04]  /*03c0*/  LDG.E R19, desc[UR4][R28.64] ;  /* 0x000000041c137981 */ /* 0x000f28000c1e1900 */
[----:B------:R0:W4:Y:S04]  /*03d0*/  LDG.E R17, desc[UR4][R26.64] ;  /* 0x000000041a117981 */ /* 0x000128000c1e1900 */
[----:B------:R-:W4:Y:S04]  /*03e0*/  LDG.E R24, desc[UR4][R20.64+-0x8] ;  /* 0xfffff80414187981 */ /* 0x000f28000c1e1900 */
[----:B------:R-:W4:Y:S01]  /*03f0*/  LDG.E R22, desc[UR4][R20.64+-0x4] ;  /* 0xfffffc0414167981 */ /* 0x000f22000c1e1900 */
[----:B0-----:R-:W-:-:S03]  /*0400*/  IMAD.WIDE R26, R9, 0x4, R12 ;  /* 0x00000004091a7825 */ /* 0x001fc600078e020c */
[----:B------:R-:W4:Y:S04]  /*0410*/  LDG.E R29, desc[UR4][R20.64] ;  /* 0x00000004141d7981 */ /* 0x000f28000c1e1900 */
[----:B------:R-:W4:Y:S04]  /*0420*/  LDG.E R9, desc[UR4][R26.64] ;  /* 0x000000041a097981 */ /* 0x000f28000c1e1900 */
[----:B------:R-:W4:Y:S04]  /*0430*/  LDG.E R23, desc[UR4][R20.64+0x4] ;  /* 0x0000040414177981 */ /* 0x000f28000c1e1900 */
[----:B------:R-:W4:Y:S01]  /*0440*/  LDG.E R27, desc[UR4][R20.64+0x14] ;  /* 0x00001404141b7981 */ /* 0x000f22000c1e1900 */
[----:B--2--5:R-:W-:-:S03]  /*0450*/  FSETP.GT.AND P2, PT, R2, R18, PT ;  /* 0x000000120200720b */ /* 0x024fc60003f44000 */
[----:B------:R-:W2:Y:S01]  /*0460*/  LDG.E R18, desc[UR4][R20.64+0x8] ;  /* 0x0000080414127981 */ /* 0x000ea2000c1e1900 */
[----:B---3--:R-:W-:-:S03]  /*0470*/  FSETP.GT.AND P3, PT, R2, R16, PT ;  /* 0x000000100200720b */ /* 0x008fc60003f64000 */
[----:B------:R-:W3:Y:S01]  /*0480*/  LDG.E R16, desc[UR4][R20.64+0xc] ;  /* 0x00000c0414107981 */ /* 0x000ee2000c1e1900 */
[----:B----4-:R-:W-:-:S03]  /*0490*/  FSETP.GT.AND P4, PT, R2, R25, PT ;  /* 0x000000190200720b */ /* 0x010fc60003f84000 */
[----:B------:R-:W4:Y:S01]  /*04a0*/  LDG.E R25, desc[UR4][R20.64+0x10] ;  /* 0x0000100414197981 */ /* 0x000f22000c1e1900 */
[----:B------:R-:W-:-:S03]  /*04b0*/  FSETP.GT.AND P5, PT, R2, R19, PT ;  /* 0x000000130200720b */ /* 0x000fc60003fa4000 */
[----:B------:R-:W3:Y:S01]  /*04c0*/  LDG.E R19, desc[UR4][R20.64+0x1c] ;  /* 0x00001c0414137981 */ /* 0x000ee2000c1e1900 */
[----:B------:R-:W-:-:S03]  /*04d0*/  FSETP.GT.AND P6, PT, R2, R17, PT ;  /* 0x000000110200720b */ /* 0x000fc60003fc4000 */
[----:B------:R0:W3:Y:S02]  /*04e0*/  LDG.E R17, desc[UR4][R20.64+0x18] ;  /* 0x0000180414117981 */ /* 0x0000e4000c1e1900 */
[----:B0-----:R-:W-:Y:S01]  /*04f0*/  IMAD.WIDE R20, R24, 0x4, R12 ;  /* 0x0000000418147825 */ /* 0x001fe200078e020c */
[----:B------:R-:W-:-:S04]  /*0500*/  FSETP.GT.AND P1, PT, R2, R9, PT ;  /* 0x000000090200720b */ /* 0x000fc80003f24000 */
[----:B------:R0:W3:Y:S01]  /*0510*/  LDG.E R9, desc[UR4][R20.64] ;  /* 0x0000000414097981 */ /* 0x0000e2000c1e1900 */
[----:B------:R-:W-:-:S06]  /*0520*/  IMAD.WIDE R28, R29, 0x4, R12 ;  /* 0x000000041d1c7825 */ /* 0x000fcc00078e020c */
[----:B------:R-:W3:Y:S01]  /*0530*/  LDG.E R29, desc[UR4][R28.64] ;  /* 0x000000041c1d7981 */ /* 0x000ee2000c1e1900 */
[----:B0-----:R-:W-:-:S04]  /*0540*/  IMAD.WIDE R20, R22, 0x4, R12 ;  /* 0x0000000416147825 */ /* 0x001fc800078e020c */
[--C-:B------:R-:W-:Y:S02]  /*0550*/  IMAD.WIDE R22, R23, 0x4, R12.reuse ;  /* 0x0000000417167825 */ /* 0x100fe400078e020c */
[----:B------:R-:W3:Y:S04]  /*0560*/  LDG.E R21, desc[UR4][R20.64] ;  /* 0x0000000414157981 */ /* 0x000ee8000c1e1900 */
[----:B------:R2:W3:Y:S01]  /*0570*/  LDG.E R20, desc[UR4][R22.64] ;  /* 0x0000000416147981 */ /* 0x0004e2000c1e1900 */
[----:B------:R-:W-:-:S06]  /*0580*/  IMAD.WIDE R26, R27, 0x4, R12 ;  /* 0x000000041b1a7825 */ /* 0x000fcc00078e020c */
[----:B------:R-:W3:Y:S01]  /*0590*/  LDG.E R27, desc[UR4][R26.64] ;  /* 0x000000041a1b7981 */ /* 0x000ee2000c1e1900 */
[----:B--2---:R-:W-:-:S05]  /*05a0*/  IMAD.WIDE R22, R18, 0x4, R12 ;  /* 0x0000000412167825 */ /* 0x004fca00078e020c */
[----:B------:R3:W2:Y:S01]  /*05b0*/  LDG.E R28, desc[UR4][R22.64] ;  /* 0x00000004161c7981 */ /* 0x0006a2000c1e1900 */
[----:B----4-:R-:W-:-:S04]  /*05c0*/  IMAD.WIDE R24, R25, 0x4, R12 ;  /* 0x0000000419187825 */ /* 0x010fc800078e020c */
[--C-:B---3--:R-:W-:Y:S02]  /*05d0*/  IMAD.WIDE R22, R16, 0x4, R12.reuse ;  /* 0x0000000410167825 */ /* 0x108fe400078e020c */
[----:B------:R-:W3:Y:S02]  /*05e0*/  LDG.E R25, desc[UR4][R24.64] ;  /* 0x0000000418197981 */ /* 0x000ee4000c1e1900 */
[--C-:B------:R-:W-:Y:S02]  /*05f0*/  IMAD.WIDE R16, R17, 0x4, R12.reuse ;  /* 0x0000000411107825 */ /* 0x100fe400078e020c */
[----:B------:R-:W4:Y:S02]  /*0600*/  LDG.E R23, desc[UR4][R22.64] ;  /* 0x0000000416177981 */ /* 0x000f24000c1e1900 */
[----:B------:R-:W-:Y:S02]  /*0610*/  IMAD.WIDE R18, R19, 0x4, R12 ;  /* 0x0000000413127825 */ /* 0x000fe400078e020c */
[----:B------:R-:W4:Y:S04]  /*0620*/  LDG.E R16, desc[UR4][R16.64] ;  /* 0x0000000410107981 */ /* 0x000f28000c1e1900 */
[----:B------:R-:W4:Y:S01]  /*0630*/  LDG.E R19, desc[UR4][R18.64] ;  /* 0x0000000412137981 */ /* 0x000f22000c1e1900 */
[----:B------:R-:W-:-:S04]  /*0640*/  SEL R8, R8, RZ, !P2 ;  /* 0x000000ff08087207 */ /* 0x000fc80005000000 */
[----:B------:R-:W-:-:S04]  /*0650*/  SEL R8, R8, RZ, !P3 ;  /* 0x000000ff08087207 */ /* 0x000fc80005800000 */
[----:B------:R-:W-:-:S04]  /*0660*/  SEL R8, R8, RZ, !P4 ;  /* 0x000000ff08087207 */ /* 0x000fc80006000000 */
[----:B------:R-:W-:-:S04]  /*0670*/  SEL R8, R8, RZ, !P5 ;  /* 0x000000ff08087207 */ /* 0x000fc80006800000 */
[----:B------:R-:W-:Y:S02]  /*0680*/  SEL R8, R8, RZ, !P6 ;  /* 0x000000ff08087207 */ /* 0x000fe40007000000 */
[----:B------:R-:W-:Y:S02]  /*0690*/  FSETP.GT.AND P2, PT, R2, R9, PT ;  /* 0x000000090200720b */ /* 0x000fe40003f44000 */
[----:B------:R-:W-:Y:S02]  /*06a0*/  SEL R8, R8, RZ, !P1 ;  /* 0x000000ff08087207 */ /* 0x000fe40004800000 */
[----:B------:R-:W-:Y:S02]  /*06b0*/  FSETP.GT.AND P1, PT, R2, R21, PT ;  /* 0x000000150200720b */ /* 0x000fe40003f24000 */
[----:B------:R-:W-:Y:S02]  /*06c0*/  SEL R8, R8, RZ, !P2 ;  /* 0x000000ff08087207 */ /* 0x000fe40005000000 */
[----:B------:R-:W-:-:S02]  /*06d0*/  FSETP.GT.AND P2, PT, R2, R29, PT ;  /* 0x0000001d0200720b */ /* 0x000fc40003f44000 */
[----:B------:R-:W-:Y:S02]  /*06e0*/  SEL R8, R8, RZ, !P1 ;  /* 0x000000ff08087207 */ /* 0x000fe40004800000 */
[----:B------:R-:W-:Y:S02]  /*06f0*/  FSETP.GT.AND P1, PT, R2, R20, PT ;  /* 0x000000140200720b */ /* 0x000fe40003f24000 */
[----:B------:R-:W-:Y:S01]  /*0700*/  SEL R8, R8, RZ, !P2 ;  /* 0x000000ff08087207 */ /* 0x000fe20005000000 */
[----:B------:R-:W-:-:S03]  /*0710*/  VIADD R7, R7, 0x10 ;  /* 0x0000001007077836 */ /* 0x000fc60000000000 */
[----:B------:R-:W-:Y:S02]  /*0720*/  SEL R8, R8, RZ, !P1 ;  /* 0x000000ff08087207 */ /* 0x000fe40004800000 */
[----:B------:R-:W-:Y:S01]  /*0730*/  ISETP.NE.AND P3, PT, R7, RZ, PT ;  /* 0x000000ff0700720c */ /* 0x000fe20003f65270 */
[----:B------:R-:W-:Y:S01]  /*0740*/  VIADD R6, R6, 0x10 ;  /* 0x0000001006067836 */ /* 0x000fe20000000000 */
[----:B--2---:R-:W-:-:S04]  /*0750*/  FSETP.GT.AND P2, PT, R2, R28, PT ;  /* 0x0000001c0200720b */ /* 0x004fc80003f44000 */
[----:B------:R-:W-:Y:S02]  /*0760*/  SEL R8, R8, RZ, !P2 ;  /* 0x000000ff08087207 */ /* 0x000fe40005000000 */
[C---:B---3--:R-:W-:Y:S02]  /*0770*/  FSETP.GT.AND P2, PT, R2.reuse, R25, PT ;  /* 0x000000190200720b */ /* 0x048fe40003f44000 */
[----:B----4-:R-:W-:-:S04]  /*0780*/  FSETP.GT.AND P1, PT, R2, R23, PT ;  /* 0x000000170200720b */ /* 0x010fc80003f24000 */
[----:B------:R-:W-:Y:S02]  /*0790*/  SEL R8, R8, RZ, !P1 ;  /* 0x000000ff08087207 */ /* 0x000fe40004800000 */
[----:B------:R-:W-:Y:S02]  /*07a0*/  FSETP.GT.AND P1, PT, R2, R27, PT ;  /* 0x0000001b0200720b */ /* 0x000fe40003f24000 */
[----:B------:R-:W-:Y:S02]  /*07b0*/  FMNMX R19, R16, R19, PT ;  /* 0x0000001310137209 */ /* 0x000fe40003800000 */
[----:B------:R-:W-:Y:S02]  /*07c0*/  SEL R8, R8, RZ, !P2 ;  /* 0x000000ff08087207 */ /* 0x000fe40005000000 */
[----:B------:R-:W-:Y:S02]  /*07d0*/  FSETP.GEU.AND P2, PT, R19, R2, PT ;  /* 0x000000021300720b */ /* 0x000fe40003f4e000 */
[----:B------:R-:W-:-:S04]  /*07e0*/  SEL R8, R8, RZ, !P1 ;  /* 0x000000ff08087207 */ /* 0x000fc80004800000 */
[----:B------:R-:W-:Y:S01]  /*07f0*/  SEL R8, R8, RZ, P2 ;  /* 0x000000ff08087207 */ /* 0x000fe20001000000 */
[----:B------:R-:W-:Y:S06]  /*0800*/  @P3 BRA `(.L_x_5) ;  /* 0xfffffff800b03947 */ /* 0x000fec000383ffff */
.L_x_4:
[----:B------:R-:W-:Y:S05]  /*0810*/  BSYNC.RECONVERGENT B1 ;  /* 0x0000000000017941 */ /* 0x000fea0003800200 */
.L_x_3:
[----:B------:R-:W-:Y:S04]  /*0820*/  BSSY.RECONVERGENT B1, `(.L_x_6) ;  /* 0x000005c000017945 */ /* 0x000fe80003800200 */
[----:B------:R-:W-:Y:S05]  /*0830*/  @!P0 BRA `(.L_x_7) ;  /* 0x0000000400688947 */ /* 0x000fea0003800000 */
[----:B------:R-:W-:Y:S01]  /*0840*/  ISETP.GE.U32.AND P1, PT, R5, 0x8, PT ;  /* 0x000000080500780c */ /* 0x000fe20003f26070 */
[----:B------:R-:W-:Y:S01]  /*0850*/  BSSY.RECONVERGENT B2, `(.L_x_8) ;  /* 0x000002e000027945 */ /* 0x000fe20003800200 */
[----:B------:R-:W-:-:S04]  /*0860*/  LOP3.LUT R9, R4, 0x7, RZ, 0xc0, !PT ;  /* 0x0000000704097812 */ /* 0x000fc800078ec0ff */
[----:B------:R-:W-:-:S07]  /*0870*/  ISETP.NE.AND P0, PT, R9, RZ, PT ;  /* 0x000000ff0900720c */ /* 0x000fce0003f05270 */
[----:B------:R-:W-:Y:S06]  /*0880*/  @!P1 BRA `(.L_x_9) ;  /* 0x0000000000a89947 */ /* 0x000fec0003800000 */
[----:B------:R-:W0:Y:S02]  /*0890*/  LDC.64 R26, c[0x0][0x380] ;  /* 0x0000e000ff1a7b82 */ /* 0x000e240000000a00 */
[----:B0-----:R-:W-:-:S05]  /*08a0*/  IMAD.WIDE R26, R6, 0x4, R26 ;  /* 0x00000004061a7825 */ /* 0x001fca00078e021a */
[----:B------:R-:W2:Y:S04]  /*08b0*/  LDG.E R29, desc[UR4][R26.64] ;  /* 0x000000041a1d7981 */ /* 0x000ea8000c1e1900 */
[----:B------:R-:W3:Y:S04]  /*08c0*/  LDG.E R25, desc[UR4][R26.64+0x4] ;  /* 0x000004041a197981 */ /* 0x000ee8000c1e1900 */
[----:B------:R-:W4:Y:S04]  /*08d0*/  LDG.E R19, desc[UR4][R26.64+0x8] ;  /* 0x000008041a137981 */ /* 0x000f28000c1e1900 */
[----:B------:R-:W4:Y:S04]  /*08e0*/  LDG.E R21, desc[UR4][R26.64+0xc] ;  /* 0x00000c041a157981 */ /* 0x000f28000c1e1900 */
        /* <DEDUP_REMOVED lines=12> */
[----:B------:R-:W4:Y:S02]  /*09b0*/  LDG.E R21, desc[UR4][R20.64] ;  /* 0x0000000414157981 */ /* 0x000f24000c1e1900 */
[--C-:B------:R-:W-:Y:S02]  /*09c0*/  IMAD.WIDE R16, R17, 0x4, R12.reuse ;  /* 0x0000000411107825 */ /* 0x100fe400078e020c */
[----:B------:R-:W4:Y:S02]  /*09d0*/  LDG.E R15, desc[UR4][R14.64] ;  /* 0x000000040e0f7981 */ /* 0x000f24000c1e1900 */
[--C-:B------:R-:W-:Y:S02]  /*09e0*/  IMAD.WIDE R22, R23, 0x4, R12.reuse ;  /* 0x0000000417167825 */ /* 0x100fe400078e020c */
[----:B------:R-:W4:Y:S02]  /*09f0*/  LDG.E R16, desc[UR4][R16.64] ;  /* 0x0000000410107981 */ /* 0x000f24000c1e1900 */
[----:B------:R-:W-:-:S02]  /*0a00*/  IMAD.WIDE R26, R7, 0x4, R12 ;  /* 0x00000004071a7825 */ /* 0x000fc400078e020c */
[----:B------:R-:W4:Y:S04]  /*0a10*/  LDG.E R23, desc[UR4][R22.64] ;  /* 0x0000000416177981 */ /* 0x000f28000c1e1900 */
[----:B------:R-:W4:Y:S01]  /*0a20*/  LDG.E R27, desc[UR4][R26.64] ;  /* 0x000000041a1b7981 */ /* 0x000f22000c1e1900 */
[----:B------:R-:W-:Y:S01]  /*0a30*/  VIADD R6, R6, 0x8 ;  /* 0x0000000806067836 */ /* 0x000fe20000000000 */
[----:B--2--5:R-:W-:-:S04]  /*0a40*/  FSETP.GT.AND P1, PT, R2, R5, PT ;  /* 0x000000050200720b */ /* 0x024fc80003f24000 */
[----:B------:R-:W-:Y:S02]  /*0a50*/  SEL R8, R8, RZ, !P1 ;  /* 0x000000ff08087207 */ /* 0x000fe40004800000 */
[C---:B---3--:R-:W-:Y:S02]  /*0a60*/  FSETP.GT.AND P2, PT, R2.reuse, R25, PT ;  /* 0x000000190200720b */ /* 0x048fe40003f44000 */
[----:B----4-:R-:W-:Y:S02]  /*0a70*/  FSETP.GT.AND P1, PT, R2, R19, PT ;  /* 0x000000130200720b */ /* 0x010fe40003f24000 */
[----:B------:R-:W-:Y:S02]  /*0a80*/  SEL R8, R8, RZ, !P2 ;  /* 0x000000ff08087207 */ /* 0x000fe40005000000 */
[----:B------:R-:W-:Y:S02]  /*0a90*/  FSETP.GT.AND P2, PT, R2, R21, PT ;  /* 0x000000150200720b */ /* 0x000fe40003f44000 */
[----:B------:R-:W-:-:S02]  /*0aa0*/  SEL R8, R8, RZ, !P1 ;  /* 0x000000ff08087207 */ /* 0x000fc40004800000 */
[----:B------:R-:W-:Y:S02]  /*0ab0*/  FSETP.GT.AND P1, PT, R2, R15, PT ;  /* 0x0000000f0200720b */ /* 0x000fe40003f24000 */
[----:B------:R-:W-:-:S04]  /*0ac0*/  SEL R8, R8, RZ, !P2 ;  /* 0x000000ff08087207 */ /* 0x000fc80005000000 */
[----:B------:R-:W-:Y:S02]  /*0ad0*/  SEL R8, R8, RZ, !P1 ;  /* 0x000000ff08087207 */ /* 0x000fe40004800000 */
[----:B------:R-:W-:Y:S02]  /*0ae0*/  FMNMX R23, R16, R23, PT ;  /* 0x0000001710177209 */ /* 0x000fe40003800000 */
[----:B------:R-:W-:Y:S02]  /*0af0*/  FSETP.GT.AND P2, PT, R2, R27, PT ;  /* 0x0000001b0200720b */ /* 0x000fe40003f44000 */
[----:B------:R-:W-:Y:S02]  /*0b00*/  FSETP.GEU.AND P1, PT, R23, R2, PT ;  /* 0x000000021700720b */ /* 0x000fe40003f2e000 */
[----:B------:R-:W-:-:S04]  /*0b10*/  SEL R8, R8, RZ, !P2 ;  /* 0x000000ff08087207 */ /* 0x000fc80005000000 */
[----:B------:R-:W-:-:S07]  /*0b20*/  SEL R8, R8, RZ, P1 ;  /* 0x000000ff08087207 */ /* 0x000fce0000800000 */
.L_x_9:
[----:B------:R-:W-:Y:S05]  /*0b30*/  BSYNC.RECONVERGENT B2 ;  /* 0x0000000000027941 */ /* 0x000fea0003800200 */
.L_x_8:
        /* <DEDUP_REMOVED lines=11> */
[----:B------:R-:W4:Y:S01]  /*0bf0*/  LDG.E R19, desc[UR4][R22.64+0x8] ;  /* 0x0000080416137981 */ /* 0x000f22000c1e1900 */
[----:B--2---:R-:W-:-:S04]  /*0c00*/  IMAD.WIDE R16, R17, 0x4, R12 ;  /* 0x0000000411107825 */ /* 0x004fc800078e020c */
[--C-:B---3--:R-:W-:Y:S02]  /*0c10*/  IMAD.WIDE R14, R15, 0x4, R12.reuse ;  /* 0x000000040f0e7825 */ /* 0x108fe400078e020c */
[----:B------:R-:W2:Y:S02]  /*0c20*/  LDG.E R17, desc[UR4][R16.64] ;  /* 0x0000000410117981 */ /* 0x000ea4000c1e1900 */
[--C-:B----4-:R-:W-:Y:S02]  /*0c30*/  IMAD.WIDE R20, R21, 0x4, R12.reuse ;  /* 0x0000000415147825 */ /* 0x110fe400078e020c */
[----:B------:R-:W3:Y:S02]  /*0c40*/  LDG.E R14, desc[UR4][R14.64] ;  /* 0x000000040e0e7981 */ /* 0x000ee4000c1e1900 */
[----:B------:R-:W-:Y:S02]  /*0c50*/  IMAD.WIDE R18, R19, 0x4, R12 ;  /* 0x0000000413127825 */ /* 0x000fe400078e020c */
[----:B------:R-:W4:Y:S04]  /*0c60*/  LDG.E R21, desc[UR4][R20.64] ;  /* 0x0000000414157981 */ /* 0x000f28000c1e1900 */
[----:B------:R-:W3:Y:S01]  /*0c70*/  LDG.E R5, desc[UR4][R18.64] ;  /* 0x0000000412057981 */ /* 0x000ee2000c1e1900 */
[----:B------:R-:W-:Y:S01]  /*0c80*/  VIADD R6, R6, 0x4 ;  /* 0x0000000406067836 */ /* 0x000fe20000000000 */
[----:B--2--5:R-:W-:-:S04]  /*0c90*/  FSETP.GT.AND P0, PT, R2, R17, PT ;  /* 0x000000110200720b */ /* 0x024fc80003f04000 */
[----:B------:R-:W-:Y:S02]  /*0ca0*/  SEL R8, R8, RZ, !P0 ;  /* 0x000000ff08087207 */ /* 0x000fe40004000000 */
[----:B----4-:R-:W-:Y:S02]  /*0cb0*/  FSETP.GT.AND P2, PT, R2, R21, PT ;  /* 0x000000150200720b */ /* 0x010fe40003f44000 */
[----:B---3--:R-:W-:Y:S02]  /*0cc0*/  FMNMX R5, R5, R14, PT ;  /* 0x0000000e05057209 */ /* 0x008fe40003800000 */
[----:B------:R-:W-:Y:S02]  /*0cd0*/  SEL R8, R8, RZ, !P2 ;  /* 0x000000ff08087207 */ /* 0x000fe40005000000 */
[----:B------:R-:W-:-:S04]  /*0ce0*/  FSETP.GEU.AND P0, PT, R5, R2, PT ;  /* 0x000000020500720b */ /* 0x000fc80003f0e000 */
[----:B------:R-:W-:-:S09]  /*0cf0*/  SEL R8, R8, RZ, P0 ;  /* 0x000000ff08087207 */ /* 0x000fd20000000000 */
.L_x_11:
[----:B------:R-:W-:Y:S05]  /*0d00*/  BSYNC.RECONVERGENT B2 ;  /* 0x0000000000027941 */ /* 0x000fea0003800200 */
.L_x_10:
[----:B------:R-:W-:Y:S05]  /*0d10*/  @!P1 BRA `(.L_x_7) ;  /* 0x0000000000309947 */ /* 0x000fea0003800000 */
[----:B------:R-:W0:Y:S01]  /*0d20*/  LDC.64 R16, c[0x0][0x380] ;  /* 0x0000e000ff107b82 */ /* 0x000e220000000a00 */
[----:B------:R-:W-:-:S07]  /*0d30*/  IMAD.MOV R7, RZ, RZ, -R4 ;  /* 0x000000ffff077224 */ /* 0x000fce00078e0a04 */
.L_x_12:
[----:B0-----:R-:W-:-:S06]  /*0d40*/  IMAD.WIDE R4, R6, 0x4, R16 ;  /* 0x0000000406047825 */ /* 0x001fcc00078e0210 */
[----:B------:R-:W2:Y:S01]  /*0d50*/  LDG.E R5, desc[UR4][R4.64] ;  /* 0x0000000404057981 */ /* 0x000ea2000c1e1900 */
[----:B------:R-:W-:Y:S02]  /*0d60*/  VIADD R7, R7, 0x1 ;  /* 0x0000000107077836 */ /* 0x000fe40000000000 */
[----:B--2---:R-:W-:-:S06]  /*0d70*/  IMAD.WIDE R14, R5, 0x4, R12 ;  /* 0x00000004050e7825 */ /* 0x004fcc00078e020c */
[----:B------:R-:W2:Y:S01]  /*0d80*/  LDG.E R15, desc[UR4][R14.64] ;  /* 0x000000040e0f7981 */ /* 0x000ea2000c1e1900 */
[----:B------:R-:W-:Y:S01]  /*0d90*/  ISETP.NE.AND P1, PT, R7, RZ, PT ;  /* 0x000000ff0700720c */ /* 0x000fe20003f25270 */
[----:B------:R-:W-:Y:S01]  /*0da0*/  VIADD R6, R6, 0x1 ;  /* 0x0000000106067836 */ /* 0x000fe20000000000 */
[----:B--2--5:R-:W-:-:S04]  /*0db0*/  FSETP.GT.AND P0, PT, R2, R15, PT ;  /* 0x0000000f0200720b */ /* 0x024fc80003f04000 */
[----:B------:R-:W-:-:S07]  /*0dc0*/  SEL R8, R8, RZ, !P0 ;  /* 0x000000ff08087207 */ /* 0x000fce0004000000 */
[----:B------:R-:W-:Y:S05]  /*0dd0*/  @P1 BRA `(.L_x_12) ;  /* 0xfffffffc00d81947 */ /* 0x000fea000383ffff */
.L_x_7:
[----:B------:R-:W-:Y:S05]  /*0de0*/  BSYNC.RECONVERGENT B1 ;  /* 0x0000000000017941 */ /* 0x000fea0003800200 */
.L_x_6:
[----:B------:R-:W-:-:S13]  /*0df0*/  ISETP.NE.AND P0, PT, R8, RZ, PT ;  /* 0x000000ff0800720c */ /* 0x000fda0003f05270 */
[----:B------:R-:W-:Y:S05]  /*0e00*/  @!P0 EXIT ;  /* 0x000000000000894d */ /* 0x000fea0003800000 */
.L_x_2:
[----:B------:R-:W-:Y:S05]  /*0e10*/  BSYNC.RECONVERGENT B0 ;  /* 0x0000000000007941 */ /* 0x000fea0003800200 */
.L_x_1:
[----:B------:R-:W-:Y:S01]  /*0e20*/  ISETP.GE.AND P0, PT, R3, R0, PT ;  /* 0x000000000300720c */ /* 0x000fe20003f06270 */
[----:B------:R-:W-:-:S05]  /*0e30*/  IMAD.MOV.U32 R5, RZ, RZ, 0x1 ;  /* 0x00000001ff057424 */ /* 0x000fca00078e00ff */
[----:B------:R0:W-:Y:S07]  /*0e40*/  STG.E desc[UR4][R10.64], R5 ;  /* 0x000000050a007986 */ /* 0x0001ee000c101904 */
[----:B------:R-:W-:Y:S05]  /*0e50*/  @P0 EXIT ;  /* 0x000000000000094d */ /* 0x000fea0003800000 */
[----:B-----5:R-:W-:Y:S01]  /*0e60*/  IMAD.IADD R2, R0, 0x1, -R3 ;  /* 0x0000000100027824 */ /* 0x020fe200078e0a03 */
[----:B------:R-:W-:Y:S01]  /*0e70*/  BSSY.RECONVERGENT B0, `(.L_x_13) ;  /* 0x0000021000007945 */ /* 0x000fe20003800200 */
[----:B------:R-:W-:-:S03]  /*0e80*/  IMAD.IADD R0, R3, 0x1, -R0 ;  /* 0x0000000103007824 */ /* 0x000fc600078e0a00 */
[----:B------:R-:W-:Y:S02]  /*0e90*/  LOP3.LUT R8, R2, 0xf, RZ, 0xc0, !PT ;  /* 0x0000000f02087812 */ /* 0x000fe400078ec0ff */
[----:B------:R-:W-:Y:S02]  /*0ea0*/  ISETP.GT.U32.AND P0, PT, R0, -0x10, PT ;  /* 0xfffffff00000780c */ /* 0x000fe40003f04070 */
[----:B------:R-:W-:-:S11]  /*0eb0*/  ISETP.NE.AND P1, PT, R8, RZ, PT ;  /* 0x000000ff0800720c */ /* 0x000fd60003f25270 */
[----:B------:R-:W-:Y:S05]  /*0ec0*/  @P0 BRA `(.L_x_14) ;  /* 0x00000000006c0947 */ /* 0x000fea0003800000 */
[----:B------:R-:W1:Y:S01]  /*0ed0*/  LDC.64 R6, c[0x0][0x390] ;  /* 0x0000e400ff067b82 */ /* 0x000e620000000a00 */
[----:B------:R-:W-:-:S05]  /*0ee0*/  LOP3.LUT R0, R2, 0xfffffff0, RZ, 0xc0, !PT ;  /* 0xfffffff002007812 */ /* 0x000fca00078ec0ff */
[----:B------:R-:W-:Y:S01]  /*0ef0*/  IMAD.MOV R0, RZ, RZ, -R0 ;  /* 0x000000ffff007224 */ /* 0x000fe200078e0a00 */
[----:B-1----:R-:W-:-:S05]  /*0f00*/  IADD3 R6, P0, PT, R6, 0x20, RZ ;  /* 0x0000002006067810 */ /* 0x002fca0007f1e0ff */
[----:B------:R-:W-:-:S08]  /*0f10*/  IMAD.X R7, RZ, RZ, R7, P0 ;  /* 0x000000ffff077224 */ /* 0x000fd000000e0607 */
.L_x_15:
[----:B-1----:R-:W-:Y:S02]  /*0f20*/  IMAD.MOV.U32 R9, RZ, RZ, -0x1 ;  /* 0xffffffffff097424 */ /* 0x002fe400078e00ff */
[----:B0-----:R-:W-:-:S04]  /*0f30*/  IMAD.WIDE R4, R3, 0x4, R6 ;  /* 0x0000000403047825 */ /* 0x001fc800078e0206 */
[----:B------:R-:W-:Y:S01]  /*0f40*/  VIADD R0, R0, 0x10 ;  /* 0x0000001000007836 */ /* 0x000fe20000000000 */
[----:B------:R1:W-:Y:S01]  /*0f50*/  STG.E desc[UR4][R4.64+-0x20], R9 ;  /* 0xffffe00904007986 */ /* 0x0003e2000c101904 */
[----:B------:R-:W-:-:S03]  /*0f60*/  VIADD R3, R3, 0x10 ;  /* 0x0000001003037836 */ /* 0x000fc60000000000 */
[----:B------:R1:W-:Y:S01]  /*0f70*/  STG.E desc[UR4][R4.64+-0x1c], R9 ;  /* 0xffffe40904007986 */ /* 0x0003e2000c101904 */
[----:B------:R-:W-:-:S03]  /*0f80*/  ISETP.NE.AND P0, PT, R0, RZ, PT ;  /* 0x000000ff0000720c */ /* 0x000fc60003f05270 */
[----:B------:R1:W-:Y:S04]  /*0f90*/  STG.E desc[UR4][R4.64+-0x18], R9 ;  /* 0xffffe80904007986 */ /* 0x0003e8000c101904 */
        /* <DEDUP_REMOVED lines=12> */
[----:B------:R1:W-:Y:S01]  /*1060*/  STG.E desc[UR4][R4.64+0x1c], R9 ;  /* 0x00001c0904007986 */ /* 0x0003e2000c101904 */
[----:B------:R-:W-:Y:S05]  /*1070*/  @P0 BRA `(.L_x_15) ;  /* 0xfffffffc00a80947 */ /* 0x000fea000383ffff */
.L_x_14:
[----:B------:R-:W-:Y:S05]  /*1080*/  BSYNC.RECONVERGENT B0 ;  /* 0x0000000000007941 */ /* 0x000fea0003800200 */
.L_x_13:
[----:B------:R-:W-:Y:S05]  /*1090*/  @!P1 EXIT ;  /* 0x000000000000994d */ /* 0x000fea0003800000 */
[----:B------:R-:W2:Y:S01]  /*10a0*/  LDC.64 R6, c[0x0][0x390] ;  /* 0x0000e400ff067b82 */ /* 0x000ea20000000a00 */
[----:B------:R-:W-:Y:S01]  /*10b0*/  ISETP.GE.U32.AND P0, PT, R8, 0x8, PT ;  /* 0x000000080800780c */ /* 0x000fe20003f06070 */
[----:B------:R-:W-:Y:S01]  /*10c0*/  BSSY.RECONVERGENT B0, `(.L_x_16) ;  /* 0x000000f000007945 */ /* 0x000fe20003800200 */
[----:B------:R-:W-:-:S04]  /*10d0*/  LOP3.LUT R0, R2, 0x7, RZ, 0xc0, !PT ;  /* 0x0000000702007812 */ /* 0x000fc800078ec0ff */
[----:B------:R-:W-:-:S07]  /*10e0*/  ISETP.NE.AND P1, PT, R0, RZ, PT ;  /* 0x000000ff0000720c */ /* 0x000fce0003f25270 */
[----:B------:R-:W-:Y:S06]  /*10f0*/  @!P0 BRA `(.L_x_17) ;  /* 0x00000000002c8947 */ /* 0x000fec0003800000 */
[----:B-1----:R-:W-:Y:S02]  /*1100*/  IMAD.MOV.U32 R9, RZ, RZ, -0x1 ;  /* 0xffffffffff097424 */ /* 0x002fe400078e00ff */
[----:B0-2---:R-:W-:-:S04]  /*1110*/  IMAD.WIDE R4, R3, 0x4, R6 ;  /* 0x0000000403047825 */ /* 0x005fc800078e0206 */
[----:B------:R-:W-:Y:S01]  /*1120*/  VIADD R3, R3, 0x8 ;  /* 0x0000000803037836 */ /* 0x000fe20000000000 */
[----:B------:R3:W-:Y:S04]  /*1130*/  STG.E desc[UR4][R4.64], R9 ;  /* 0x0000000904007986 */ /* 0x0007e8000c101904 */
[----:B------:R3:W-:Y:S04]  /*1140*/  STG.E desc[UR4][R4.64+0x4], R9 ;  /* 0x0000040904007986 */ /* 0x0007e8000c101904 */
[----:B------:R3:W-:Y:S04]  /*1150*/  STG.E desc[UR4][R4.64+0x8], R9 ;  /* 0x0000080904007986 */ /* 0x0007e8000c101904 */
[----:B------:R3:W-:Y:S04]  /*1160*/  STG.E desc[UR4][R4.64+0xc], R9 ;  /* 0x00000c0904007986 */ /* 0x0007e8000c101904 */
[----:B------:R3:W-:Y:S04]  /*1170*/  STG.E desc[UR4][R4.64+0x10], R9 ;  /* 0x0000100904007986 */ /* 0x0007e8000c101904 */
[----:B------:R3:W-:Y:S04]  /*1180*/  STG.E desc[UR4][R4.64+0x14], R9 ;  /* 0x0000140904007986 */ /* 0x0007e8000c101904 */
[----:B------:R3:W-:Y:S04]  /*1190*/  STG.E desc[UR4][R4.64+0x18], R9 ;  /* 0x0000180904007986 */ /* 0x0007e8000c101904 */
[----:B------:R3:W-:Y:S02]  /*11a0*/  STG.E desc[UR4][R4.64+0x1c], R9 ;  /* 0x00001c0904007986 */ /* 0x0007e4000c101904 */
.L_x_17:
[----:B------:R-:W-:Y:S05]  /*11b0*/  BSYNC.RECONVERGENT B0 ;  /* 0x0000000000007941 */ /* 0x000fea0003800200 */
.L_x_16:
[----:B------:R-:W-:Y:S05]  /*11c0*/  @!P1 EXIT ;  /* 0x000000000000994d */ /* 0x000fea0003800000 */
[----:B------:R-:W-:Y:S02]  /*11d0*/  ISETP.GE.U32.AND P0, PT, R0, 0x4, PT ;  /* 0x000000040000780c */ /* 0x000fe40003f06070 */
[----:B------:R-:W-:-:S04]  /*11e0*/  LOP3.LUT R0, R2, 0x3, RZ, 0xc0, !PT ;  /* 0x0000000302007812 */ /* 0x000fc800078ec0ff */
[----:B------:R-:W-:-:S07]  /*11f0*/  ISETP.NE.AND P1, PT, R0, RZ, PT ;  /* 0x000000ff0000720c */ /* 0x000fce0003f25270 */
[----:B-1-3--:R-:W-:Y:S02]  /*1200*/  @P0 IMAD.MOV.U32 R9, RZ, RZ, -0x1 ;  /* 0xffffffffff090424 */ /* 0x00afe400078e00ff */
[----:B0-2---:R-:W-:-:S04]  /*1210*/  @P0 IMAD.WIDE R4, R3, 0x4, R6 ;  /* 0x0000000403040825 */ /* 0x005fc800078e0206 */
[----:B------:R-:W-:Y:S01]  /*1220*/  @P0 VIADD R3, R3, 0x4 ;  /* 0x0000000403030836 */ /* 0x000fe20000000000 */
[----:B------:R0:W-:Y:S04]  /*1230*/  @P0 STG.E desc[UR4][R4.64], R9 ;  /* 0x0000000904000986 */ /* 0x0001e8000c101904 */
[----:B------:R0:W-:Y:S04]  /*1240*/  @P0 STG.E desc[UR4][R4.64+0x4], R9 ;  /* 0x0000040904000986 */ /* 0x0001e8000c101904 */
[----:B------:R0:W-:Y:S04]  /*1250*/  @P0 STG.E desc[UR4][R4.64+0x8], R9 ;  /* 0x0000080904000986 */ /* 0x0001e8000c101904 */
[----:B------:R0:W-:Y:S01]  /*1260*/  @P0 STG.E desc[UR4][R4.64+0xc], R9 ;  /* 0x00000c0904000986 */ /* 0x0001e2000c101904 */
[----:B------:R-:W-:Y:S05]  /*1270*/  @!P1 EXIT ;  /* 0x000000000000994d */ /* 0x000fea0003800000 */
[----:B------:R-:W-:Y:S02]  /*1280*/  IMAD.MOV R0, RZ, RZ, -R0 ;  /* 0x000000ffff007224 */ /* 0x000fe400078e0a00 */
[----:B0-----:R-:W-:-:S07]  /*1290*/  IMAD.MOV.U32 R9, RZ, RZ, -0x1 ;  /* 0xffffffffff097424 */ /* 0x001fce00078e00ff */
.L_x_18:
[----:B------:R-:W-:-:S04]  /*12a0*/  IMAD.WIDE R4, R3, 0x4, R6 ;  /* 0x0000000403047825 */ /* 0x000fc800078e0206 */
[----:B------:R-:W-:Y:S01]  /*12b0*/  VIADD R0, R0, 0x1 ;  /* 0x0000000100007836 */ /* 0x000fe20000000000 */
[----:B------:R0:W-:Y:S01]  /*12c0*/  STG.E desc[UR4][R4.64], R9 ;  /* 0x0000000904007986 */ /* 0x0001e2000c101904 */
[----:B------:R-:W-:-:S03]  /*12d0*/  VIADD R3, R3, 0x1 ;  /* 0x0000000103037836 */ /* 0x000fc60000000000 */
[----:B------:R-:W-:-:S13]  /*12e0*/  ISETP.NE.AND P0, PT, R0, RZ, PT ;  /* 0x000000ff0000720c */ /* 0x000fda0003f05270 */
[----:B0-----:R-:W-:Y:S05]  /*12f0*/  @P0 BRA `(.L_x_18) ;  /* 0xfffffffc00e80947 */ /* 0x001fea000383ffff */
[----:B------:R-:W-:Y:S05]  /*1300*/  EXIT ;  /* 0x000000000000794d */ /* 0x000fea0003800000 */
.L_x_19:
        /* <DEDUP_REMOVED lines=15> */
.L_x_21:


//--------------------- .nv.shared.reserved.0     --------------------------
	.section	.nv.shared.reserved.0,"aw",@nobits
	.weak		__nv_reservedSMEM_offset_0_alias
	.size		__nv_reservedSMEM_offset_0_alias, 0, 64
	.other		__nv_reservedSMEM_offset_0_alias,@"STO_CUDA_RESERVED_SHARED STV_DEFAULT"
__nv_reservedSMEM_offset_0_alias:
	.zero		0
	.zero		64


//--------------------- .nv.global                --------------------------
	.section	.nv.global,"aw",@nobits
.nv.global:
	.type		_ZN34_INTERNAL_6cc212e4_4_k_cu_6b64913f6thrust24THRUST_300001_SM_1000_NS3seqE,@object
	.size		_ZN34_INTERNAL_6cc212e4_4_k_cu_6b64913f6thrust24THRUST_300001_SM_1000_NS3seqE,(_ZN34_INTERNAL_6cc212e4_4_k_cu_6b64913f4cuda3std3__48in_placeE - _ZN34_INTERNAL_6cc212e4_4_k_cu_6b64913f6thrust24THRUST_300001_SM_1000_NS3seqE)
_ZN34_INTERNAL_6cc212e4_4_k_cu_6b64913f6thrust24THRUST_300001_SM_1000_NS3seqE:
	.zero		1
	.type		_ZN34_INTERNAL_6cc212e4_4_k_cu_6b64913f4cuda3std3__48in_placeE,@object
	.size		_ZN34_INTERNAL_6cc212e4_4_k_cu_6b64913f4cuda3std3__48in_placeE,(_ZN34_INTERNAL_6cc212e4_4_k_cu_6b64913f4cuda3std6ranges3__45__cpo4sizeE - _ZN34_INTERNAL_6cc212e4_4_k_cu_6b64913f4cuda3std3__48in_placeE)
_ZN34_INTERNAL_6cc212e4_4_k_cu_6b64913f4cuda3std3__48in_placeE:
	.zero		1
	.type		_ZN34_INTERNAL_6cc212e4_4_k_cu_6b64913f4cuda3std6ranges3__45__cpo4sizeE,@object
	.size		_ZN34_INTERNAL_6cc212e4_4_k_cu_6b64913f4cuda3std6ranges3__45__cpo4sizeE,(_ZN34_INTERNAL_6cc212e4_4_k_cu_6b64913f6thrust24THRUST_300001_SM_1000_NS12placeholders2_3E - _ZN34_INTERNAL_6cc212e4_4_k_cu_6b64913f4cuda3std6ranges3__45__cpo4sizeE)
_ZN34_INTERNAL_6cc212e4_4_k_cu_6b64913f4cuda3std6ranges3__45__cpo4sizeE:
	.zero		1
	.type		_ZN34_INTERNAL_6cc212e4_4_k_cu_6b64913f6thrust24THRUST_300001_SM_1000_NS12placeholders2_3E,@object
	.size		_ZN34_INTERNAL_6cc212e4_4_k_cu_6b64913f6thrust24THRUST_300001_SM_1000_NS12placeholders2_3E,(_ZN34_INTERNAL_6cc212e4_4_k_cu_6b64913f4cuda3std3__45__cpo6cbeginE - _ZN34_INTERNAL_6cc212e4_4_k_cu_6b64913f6thrust24THRUST_300001_SM_1000_NS12placeholders2_3E)
_ZN34_INTERNAL_6cc212e4_4_k_cu_6b64913f6thrust24THRUST_300001_SM_1000_NS12placeholders2_3E:
	.zero		1
	.type		_ZN34_INTERNAL_6cc212e4_4_k_cu_6b64913f4cuda3std3__45__cpo6cbeginE,@object
	.size		_ZN34_INTERNAL_6cc212e4_4_k_cu_6b64913f4cuda3std3__45__cpo6cbeginE,(_ZN34_INTERNAL_6cc212e4_4_k_cu_6b64913f4cuda3std6ranges3__45__cpo6cbeginE - _ZN34_INTERNAL_6cc212e4_4_k_cu_6b64913f4cuda3std3__45__cpo6cbeginE)
_ZN34_INTERNAL_6cc212e4_4_k_cu_6b64913f4cuda3std3__45__cpo6cbeginE:
	.zero		1
	.type		_ZN34_INTERNAL_6cc212e4_4_k_cu_6b64913f4cuda3std6ranges3__45__cpo6cbeginE,@object
	.size		_ZN34_INTERNAL_6cc212e4_4_k_cu_6b64913f4cuda3std6ranges3__45__cpo6cbeginE,(_ZN34_INTERNAL_6cc212e4_4_k_cu_6b64913f6thrust24THRUST_300001_SM_1000_NS12placeholders2_7E - _ZN34_INTERNAL_6cc212e4_4_k_cu_6b64913f4cuda3std6ranges3__45__cpo6cbeginE)
_ZN34_INTERNAL_6cc212e4_4_k_cu_6b64913f4cuda3std6ranges3__45__cpo6cbeginE:
	.zero		1
	.type		_ZN34_INTERNAL_6cc212e4_4_k_cu_6b64913f6thrust24THRUST_300001_SM_1000_NS12placeholders2_7E,@object
	.size		_ZN34_INTERNAL_6cc212e4_4_k_cu_6b64913f6thrust24THRUST_300001_SM_1000_NS12placeholders2_7E,(_ZN34_INTERNAL_6cc212e4_4_k_cu_6b64913f4cuda3std3__45__cpo7crbeginE - _ZN34_INTERNAL_6cc212e4_4_k_cu_6b64913f6thrust24THRUST_300001_SM_1000_NS12placeholders2_7E)
_ZN34_INTERNAL_6cc212e4_4_k_cu_6b64913f6thrust24THRUST_300001_SM_1000_NS12placeholders2_7E:
	.zero		1
	.type		_ZN34_INTERNAL_6cc212e4_4_k_cu_6b64913f4cuda3std3__45__cpo7crbeginE,@object
	.size		_ZN34_INTERNAL_6cc212e4_4_k_cu_6b64913f4cuda3std3__45__cpo7crbeginE,(_ZN34_INTERNAL_6cc212e4_4_k_cu_6b64913f4cuda3std6ranges3__45__cpo4nextE - _ZN34_INTERNAL_6cc212e4_4_k_cu_6b64913f4cuda3std3__45__cpo7crbeginE)
_ZN34_INTERNAL_6cc212e4_4_k_cu_6b64913f4cuda3std3__45__cpo7crbeginE:
	.zero		1
	.type		_ZN34_INTERNAL_6cc212e4_4_k_cu_6b64913f4cuda3std6ranges3__45__cpo4nextE,@object
	.size		_ZN34_INTERNAL_6cc212e4_4_k_cu_6b64913f4cuda3std6ranges3__45__cpo4nextE,(_ZN34_INTERNAL_6cc212e4_4_k_cu_6b64913f4cuda3std6ranges3__45__cpo4swapE - _ZN34_INTERNAL_6cc212e4_4_k_cu_6b64913f4cuda3std6ranges3__45__cpo4nextE)
_ZN34_INTERNAL_6cc212e4_4_k_cu_6b64913f4cuda3std6ranges3__45__cpo4nextE:
	.zero		1
	.type		_ZN34_INTERNAL_6cc212e4_4_k_cu_6b64913f4cuda3std6ranges3__45__cpo4swapE,@object
	.size		_ZN34_INTERNAL_6cc212e4_4_k_cu_6b64913f4cuda3std6ranges3__45__cpo4swapE,(_ZN34_INTERNAL_6cc212e4_4_k_cu_6b64913f6thrust24THRUST_300001_SM_1000_NS8cuda_cub10par_nosyncE - _ZN34_INTERNAL_6cc212e4_4_k_cu_6b64913f4cuda3std6ranges3__45__cpo4swapE)
_ZN34_INTERNAL_6cc212e4_4_k_cu_6b64913f4cuda3std6ranges3__45__cpo4swapE:
	.zero		1
	.type		_ZN34_INTERNAL_6cc212e4_4_k_cu_6b64913f6thrust24THRUST_300001_SM_1000_NS8cuda_cub10par_nosyncE,@object
	.size		_ZN34_INTERNAL_6cc212e4_4_k_cu_6b64913f6thrust24THRUST_300001_SM_1000_NS8cuda_cub10par_nosyncE,(_ZN34_INTERNAL_6cc212e4_4_k_cu_6b64913f6thrust24THRUST_300001_SM_1000_NS12placeholders2_9E - _ZN34_INTERNAL_6cc212e4_4_k_cu_6b64913f6thrust24THRUST_300001_SM_1000_NS8cuda_cub10par_nosyncE)
_ZN34_INTERNAL_6cc212e4_4_k_cu_6b64913f6thrust24THRUST_300001_SM_1000_NS8cuda_cub10par_nosyncE:
	.zero		1
	.type		_ZN34_INTERNAL_6cc212e4_4_k_cu_6b64913f6thrust24THRUST_300001_SM_1000_NS12placeholders2_9E,@object
	.size		_ZN34_INTERNAL_6cc212e4_4_k_cu_6b64913f6thrust24THRUST_300001_SM_1000_NS12placeholders2_9E,(_ZN34_INTERNAL_6cc212e4_4_k_cu_6b64913f4cuda3std3__436_GLOBAL__N__6cc212e4_4_k_cu_6b64913f6ignoreE - _ZN34_INTERNAL_6cc212e4_4_k_cu_6b64913f6thrust24THRUST_300001_SM_1000_NS12placeholders2_9E)
_ZN34_INTERNAL_6cc212e4_4_k_cu_6b64913f6thrust24THRUST_300001_SM_1000_NS12placeholders2_9E:
	.zero		1
	.type		_ZN34_INTERNAL_6cc212e4_4_k_cu_6b64913f4cuda3std3__436_GLOBAL__N__6cc212e4_4_k_cu_6b64913f6ignoreE,@object
	.size		_ZN34_INTERNAL_6cc212e4_4_k_cu_6b64913f4cuda3std3__436_GLOBAL__N__6cc212e4_4_k_cu_6b64913f6ignoreE,(_ZN34_INTERNAL_6cc212e4_4_k_cu_6b64913f4cuda3std6ranges3__45__cpo4dataE - _ZN34_INTERNAL_6cc212e4_4_k_cu_6b64913f4cuda3std3__436_GLOBAL__N__6cc212e4_4_k_cu_6b64913f6ignoreE)
_ZN34_INTERNAL_6cc212e4_4_k_cu_6b64913f4cuda3std3__436_GLOBAL__N__6cc212e4_4_k_cu_6b64913f6ignoreE:
	.zero		1
	.type		_ZN34_INTERNAL_6cc212e4_4_k_cu_6b64913f4cuda3std6ranges3__45__cpo4dataE,@object
	.size		_ZN34_INTERNAL_6cc212e4_4_k_cu_6b64913f4cuda3std6ranges3__45__cpo4dataE,(_ZN34_INTERNAL_6cc212e4_4_k_cu_6b64913f6thrust24THRUST_300001_SM_1000_NS12placeholders2_1E - _ZN34_INTERNAL_6cc212e4_4_k_cu_6b64913f4cuda3std6ranges3__45__cpo4dataE)
_ZN34_INTERNAL_6cc212e4_4_k_cu_6b64913f4cuda3std6ranges3__45__cpo4dataE:
	.zero		1
	.type		_ZN34_INTERNAL_6cc212e4_4_k_cu_6b64913f6thrust24THRUST_300001_SM_1000_NS12placeholders2_1E,@object
	.size		_ZN34_INTERNAL_6cc212e4_4_k_cu_6b64913f6thrust24THRUST_300001_SM_1000_NS12placeholders2_1E,(_ZN34_INTERNAL_6cc212e4_4_k_cu_6b64913f4cuda3std3__45__cpo5beginE - _ZN34_INTERNAL_6cc212e4_4_k_cu_6b64913f6thrust24THRUST_300001_SM_1000_NS12placeholders2_1E)
_ZN34_INTERNAL_6cc212e4_4_k_cu_6b64913f6thrust24THRUST_300001_SM_1000_NS12placeholders2_1E:
	.zero		1
	.type		_ZN34_INTERNAL_6cc212e4_4_k_cu_6b64913f4cuda3std3__45__cpo5beginE,@object
	.size		_ZN34_INTERNAL_6cc212e4_4_k_cu_6b64913f4cuda3std3__45__cpo5beginE,(_ZN34_INTERNAL_6cc212e4_4_k_cu_6b64913f4cuda3std6ranges3__45__cpo5beginE - _ZN34_INTERNAL_6cc212e4_4_k_cu_6b64913f4cuda3std3__45__cpo5beginE)
_ZN34_INTERNAL_6cc212e4_4_k_cu_6b64913f4cuda3std3__45__cpo5beginE:
	.zero		1
	.type		_ZN34_INTERNAL_6cc212e4_4_k_cu_6b64913f4cuda3std6ranges3__45__cpo5beginE,@object
	.size		_ZN34_INTERNAL_6cc212e4_4_k_cu_6b64913f4cuda3std6ranges3__45__cpo5beginE,(_ZN34_INTERNAL_6cc212e4_4_k_cu_6b64913f6thrust24THRUST_300001_SM_1000_NS12placeholders2_5E - _ZN34_INTERNAL_6cc212e4_4_k_cu_6b64913f4cuda3std6ranges3__45__cpo5beginE)
_ZN34_INTERNAL_6cc212e4_4_k_cu_6b64913f4cuda3std6ranges3__45__cpo5beginE:
	.zero		1
	.type		_ZN34_INTERNAL_6cc212e4_4_k_cu_6b64913f6thrust24THRUST_300001_SM_1000_NS12placeholders2_5E,@object
	.size		_ZN34_INTERNAL_6cc212e4_4_k_cu_6b64913f6thrust24THRUST_300001_SM_1000_NS12placeholders2_5E,(_ZN34_INTERNAL_6cc212e4_4_k_cu_6b64913f4cuda3std3__45__cpo6rbeginE - _ZN34_INTERNAL_6cc212e4_4_k_cu_6b64913f6thrust24THRUST_300001_SM_1000_NS12placeholders2_5E)
_ZN34_INTERNAL_6cc212e4_4_k_cu_6b64913f6thrust24THRUST_300001_SM_1000_NS12placeholders2_5E:
	.zero		1
	.type		_ZN34_INTERNAL_6cc212e4_4_k_cu_6b64913f4cuda3std3__45__cpo6rbeginE,@object
	.size		_ZN34_INTERNAL_6cc212e4_4_k_cu_6b64913f4cuda3std3__45__cpo6rbeginE,(_ZN34_INTERNAL_6cc212e4_4_k_cu_6b64913f4cuda3std6ranges3__45__cpo7advanceE - _ZN34_INTERNAL_6cc212e4_4_k_cu_6b64913f4cuda3std3__45__cpo6rbeginE)
_ZN34_INTERNAL_6cc212e4_4_k_cu_6b64913f4cuda3std3__45__cpo6rbeginE:
	.zero		1
	.type		_ZN34_INTERNAL_6cc212e4_4_k_cu_6b64913f4cuda3std6ranges3__45__cpo7advanceE,@object
	.size		_ZN34_INTERNAL_6cc212e4_4_k_cu_6b64913f4cuda3std6ranges3__45__cpo7advanceE,(_ZN34_INTERNAL_6cc212e4_4_k_cu_6b64913f4cuda3std3__47nulloptE - _ZN34_INTERNAL_6cc212e4_4_k_cu_6b64913f4cuda3std6ranges3__45__cpo7advanceE)
_ZN34_INTERNAL_6cc212e4_4_k_cu_6b64913f4cuda3std6ranges3__45__cpo7advanceE:
	.zero		1
	.type		_ZN34_INTERNAL_6cc212e4_4_k_cu_6b64913f4cuda3std3__47nulloptE,@object
	.size		_ZN34_INTERNAL_6cc212e4_4_k_cu_6b64913f4cuda3std3__47nulloptE,(_ZN34_INTERNAL_6cc212e4_4_k_cu_6b64913f4cuda3std6ranges3__45__cpo8distanceE - _ZN34_INTERNAL_6cc212e4_4_k_cu_6b64913f4cuda3std3__47nulloptE)
_ZN34_INTERNAL_6cc212e4_4_k_cu_6b64913f4cuda3std3__47nulloptE:
	.zero		1
	.type		_ZN34_INTERNAL_6cc212e4_4_k_cu_6b64913f4cuda3std6ranges3__45__cpo8distanceE,@object
	.size		_ZN34_INTERNAL_6cc212e4_4_k_cu_6b64913f4cuda3std6ranges3__45__cpo8distanceE,(_ZN34_INTERNAL_6cc212e4_4_k_cu_6b64913f6thrust24THRUST_300001_SM_1000_NS12placeholders3_10E - _ZN34_INTERNAL_6cc212e4_4_k_cu_6b64913f4cuda3std6ranges3__45__cpo8distanceE)
_ZN34_INTERNAL_6cc212e4_4_k_cu_6b64913f4cuda3std6ranges3__45__cpo8distanceE:
	.zero		1
	.type		_ZN34_INTERNAL_6cc212e4_4_k_cu_6b64913f6thrust24THRUST_300001_SM_1000_NS12placeholders3_10E,@object
	.size		_ZN34_INTERNAL_6cc212e4_4_k_cu_6b64913f6thrust24THRUST_300001_SM_1000_NS12placeholders3_10E,(_ZN34_INTERNAL_6cc212e4_4_k_cu_6b64913f4cuda3std3__419piecewise_constructE - _ZN34_INTERNAL_6cc212e4_4_k_cu_6b64913f6thrust24THRUST_300001_SM_1000_NS12placeholders3_10E)
_ZN34_INTERNAL_6cc212e4_4_k_cu_6b64913f6thrust24THRUST_300001_SM_1000_NS12placeholders3_10E:
	.zero		1
	.type		_ZN34_INTERNAL_6cc212e4_4_k_cu_6b64913f4cuda3std3__419piecewise_constructE,@object
	.size		_ZN34_INTERNAL_6cc212e4_4_k_cu_6b64913f4cuda3std3__419piecewise_constructE,(_ZN34_INTERNAL_6cc212e4_4_k_cu_6b64913f4cuda3std6ranges3__45__cpo5cdataE - _ZN34_INTERNAL_6cc212e4_4_k_cu_6b64913f4cuda3std3__419piecewise_constructE)
_ZN34_INTERNAL_6cc212e4_4_k_cu_6b64913f4cuda3std3__419piecewise_constructE:
	.zero		1
	.type		_ZN34_INTERNAL_6cc212e4_4_k_cu_6b64913f4cuda3std6ranges3__45__cpo5cdataE,@object
	.size		_ZN34_INTERNAL_6cc212e4_4_k_cu_6b64913f4cuda3std6ranges3__45__cpo5cdataE,(_ZN34_INTERNAL_6cc212e4_4_k_cu_6b64913f6thrust24THRUST_300001_SM_1000_NS12placeholders2_2E - _ZN34_INTERNAL_6cc212e4_4_k_cu_6b64913f4cuda3std6ranges3__45__cpo5cdataE)
_ZN34_INTERNAL_6cc212e4_4_k_cu_6b64913f4cuda3std6ranges3__45__cpo5cdataE:
	.zero		1
	.type		_ZN34_INTERNAL_6cc212e4_4_k_cu_6b64913f6thrust24THRUST_300001_SM_1000_NS12placeholders2_2E,@object
	.size		_ZN34_INTERNAL_6cc212e4_4_k_cu_6b64913f6thrust24THRUST_300001_SM_1000_NS12placeholders2_2E,(_ZN34_INTERNAL_6cc212e4_4_k_cu_6b64913f4cuda3std3__45__cpo3endE - _ZN34_INTERNAL_6cc212e4_4_k_cu_6b64913f6thrust24THRUST_300001_SM_1000_NS12placeholders2_2E)
_ZN34_INTERNAL_6cc212e4_4_k_cu_6b64913f6thrust24THRUST_300001_SM_1000_NS12placeholders2_2E:
	.zero		1
	.type		_ZN34_INTERNAL_6cc212e4_4_k_cu_6b64913f4cuda3std3__45__cpo3endE,@object
	.size		_ZN34_INTERNAL_6cc212e4_4_k_cu_6b64913f4cuda3std3__45__cpo3endE,(_ZN34_INTERNAL_6cc212e4_4_k_cu_6b64913f4cuda3std6ranges3__45__cpo3endE - _ZN34_INTERNAL_6cc212e4_4_k_cu_6b64913f4cuda3std3__45__cpo3endE)
_ZN34_INTERNAL_6cc212e4_4_k_cu_6b64913f4cuda3std3__45__cpo3endE:
	.zero		1
	.type		_ZN34_INTERNAL_6cc212e4_4_k_cu_6b64913f4cuda3std6ranges3__45__cpo3endE,@object
	.size		_ZN34_INTERNAL_6cc212e4_4_k_cu_6b64913f4cuda3std6ranges3__45__cpo3endE,(_ZN34_INTERNAL_6cc212e4_4_k_cu_6b64913f6thrust24THRUST_300001_SM_1000_NS12placeholders2_6E - _ZN34_INTERNAL_6cc212e4_4_k_cu_6b64913f4cuda3std6ranges3__45__cpo3endE)
_ZN34_INTERNAL_6cc212e4_4_k_cu_6b64913f4cuda3std6ranges3__45__cpo3endE:
	.zero		1
	.type		_ZN34_INTERNAL_6cc212e4_4_k_cu_6b64913f6thrust24THRUST_300001_SM_1000_NS12placeholders2_6E,@object
	.size		_ZN34_INTERNAL_6cc212e4_4_k_cu_6b64913f6thrust24THRUST_300001_SM_1000_NS12placeholders2_6E,(_ZN34_INTERNAL_6cc212e4_4_k_cu_6b64913f4cuda3std3__45__cpo4rendE - _ZN34_INTERNAL_6cc212e4_4_k_cu_6b64913f6thrust24THRUST_300001_SM_1000_NS12placeholders2_6E)
_ZN34_INTERNAL_6cc212e4_4_k_cu_6b64913f6thrust24THRUST_300001_SM_1000_NS12placeholders2_6E:
	.zero		1
	.type		_ZN34_INTERNAL_6cc212e4_4_k_cu_6b64913f4cuda3std3__45__cpo4rendE,@object
	.size		_ZN34_INTERNAL_6cc212e4_4_k_cu_6b64913f4cuda3std3__45__cpo4rendE,(_ZN34_INTERNAL_6cc212e4_4_k_cu_6b64913f4cuda3std6ranges3__45__cpo9iter_swapE - _ZN34_INTERNAL_6cc212e4_4_k_cu_6b64913f4cuda3std3__45__cpo4rendE)
_ZN34_INTERNAL_6cc212e4_4_k_cu_6b64913f4cuda3std3__45__cpo4rendE:
	.zero		1
	.type		_ZN34_INTERNAL_6cc212e4_4_k_cu_6b64913f4cuda3std6ranges3__45__cpo9iter_swapE,@object
	.size		_ZN34_INTERNAL_6cc212e4_4_k_cu_6b64913f4cuda3std6ranges3__45__cpo9iter_swapE,(_ZN34_INTERNAL_6cc212e4_4_k_cu_6b64913f4cuda3std3__48unexpectE - _ZN34_INTERNAL_6cc212e4_4_k_cu_6b64913f4cuda3std6ranges3__45__cpo9iter_swapE)
_ZN34_INTERNAL_6cc212e4_4_k_cu_6b64913f4cuda3std6ranges3__45__cpo9iter_swapE:
	.zero		1
	.type		_ZN34_INTERNAL_6cc212e4_4_k_cu_6b64913f4cuda3std3__48unexpectE,@object
	.size		_ZN34_INTERNAL_6cc212e4_4_k_cu_6b64913f4cuda3std3__48unexpectE,(_ZN34_INTERNAL_6cc212e4_4_k_cu_6b64913f6thrust24THRUST_300001_SM_1000_NS8cuda_cub3parE - _ZN34_INTERNAL_6cc212e4_4_k_cu_6b64913f4cuda3std3__48unexpectE)
_ZN34_INTERNAL_6cc212e4_4_k_cu_6b64913f4cuda3std3__48unexpectE:
	.zero		1
	.type		_ZN34_INTERNAL_6cc212e4_4_k_cu_6b64913f6thrust24THRUST_300001_SM_1000_NS8cuda_cub3parE,@object
	.size		_ZN34_INTERNAL_6cc212e4_4_k_cu_6b64913f6thrust24THRUST_300001_SM_1000_NS8cuda_cub3parE,(_ZN34_INTERNAL_6cc212e4_4_k_cu_6b64913f6thrust24THRUST_300001_SM_1000_NS12placeholders2_4E - _ZN34_INTERNAL_6cc212e4_4_k_cu_6b64913f6thrust24THRUST_300001_SM_1000_NS8cuda_cub3parE)
_ZN34_INTERNAL_6cc212e4_4_k_cu_6b64913f6thrust24THRUST_300001_SM_1000_NS8cuda_cub3parE:
	.zero		1
	.type		_ZN34_INTERNAL_6cc212e4_4_k_cu_6b64913f6thrust24THRUST_300001_SM_1000_NS12placeholders2_4E,@object
	.size		_ZN34_INTERNAL_6cc212e4_4_k_cu_6b64913f6thrust24THRUST_300001_SM_1000_NS12placeholders2_4E,(_ZN34_INTERNAL_6cc212e4_4_k_cu_6b64913f4cuda3std3__45__cpo4cendE - _ZN34_INTERNAL_6cc212e4_4_k_cu_6b64913f6thrust24THRUST_300001_SM_1000_NS12placeholders2_4E)
_ZN34_INTERNAL_6cc212e4_4_k_cu_6b64913f6thrust24THRUST_300001_SM_1000_NS12placeholders2_4E:
	.zero		1
	.type		_ZN34_INTERNAL_6cc212e4_4_k_cu_6b64913f4cuda3std3__45__cpo4cendE,@object
	.size		_ZN34_INTERNAL_6cc212e4_4_k_cu_6b64913f4cuda3std3__45__cpo4cendE,(_ZN34_INTERNAL_6cc212e4_4_k_cu_6b64913f4cuda3std6ranges3__45__cpo4cendE - _ZN34_INTERNAL_6cc212e4_4_k_cu_6b64913f4cuda3std3__45__cpo4cendE)
_ZN34_INTERNAL_6cc212e4_4_k_cu_6b64913f4cuda3std3__45__cpo4cendE:
	.zero		1
	.type		_ZN34_INTERNAL_6cc212e4_4_k_cu_6b64913f4cuda3std6ranges3__45__cpo4cendE,@object
	.size		_ZN34_INTERNAL_6cc212e4_4_k_cu_6b64913f4cuda3std6ranges3__45__cpo4cendE,(_ZN34_INTERNAL_6cc212e4_4_k_cu_6b64913f4cuda3std3__420unreachable_sentinelE - _ZN34_INTERNAL_6cc212e4_4_k_cu_6b64913f4cuda3std6ranges3__45__cpo4cendE)
_ZN34_INTERNAL_6cc212e4_4_k_cu_6b64913f4cuda3std6ranges3__45__cpo4cendE:
	.zero		1
	.type		_ZN34_INTERNAL_6cc212e4_4_k_cu_6b64913f4cuda3std3__420unreachable_sentinelE,@object
	.size		_ZN34_INTERNAL_6cc212e4_4_k_cu_6b64913f4cuda3std3__420unreachable_sentinelE,(_ZN34_INTERNAL_6cc212e4_4_k_cu_6b64913f4cuda3std6ranges3__45__cpo5ssizeE - _ZN34_INTERNAL_6cc212e4_4_k_cu_6b64913f4cuda3std3__420unreachable_sentinelE)
_ZN34_INTERNAL_6cc212e4_4_k_cu_6b64913f4cuda3std3__420unreachable_sentinelE:
	.zero		1
	.type		_ZN34_INTERNAL_6cc212e4_4_k_cu_6b64913f4cuda3std6ranges3__45__cpo5ssizeE,@object
	.size		_ZN34_INTERNAL_6cc212e4_4_k_cu_6b64913f4cuda3std6ranges3__45__cpo5ssizeE,(_ZN34_INTERNAL_6cc212e4_4_k_cu_6b64913f6thrust24THRUST_300001_SM_1000_NS12placeholders2_8E - _ZN34_INTERNAL_6cc212e4_4_k_cu_6b64913f4cuda3std6ranges3__45__cpo5ssizeE)
_ZN34_INTERNAL_6cc212e4_4_k_cu_6b64913f4cuda3std6ranges3__45__cpo5ssizeE:
	.zero		1
	.type		_ZN34_INTERNAL_6cc212e4_4_k_cu_6b64913f6thrust24THRUST_300001_SM_1000_NS12placeholders2_8E,@object
	.size		_ZN34_INTERNAL_6cc212e4_4_k_cu_6b64913f6thrust24THRUST_300001_SM_1000_NS12placeholders2_8E,(_ZN34_INTERNAL_6cc212e4_4_k_cu_6b64913f4cuda3std3__45__cpo5crendE - _ZN34_INTERNAL_6cc212e4_4_k_cu_6b64913f6thrust24THRUST_300001_SM_1000_NS12placeholders2_8E)
_ZN34_INTERNAL_6cc212e4_4_k_cu_6b64913f6thrust24THRUST_300001_SM_1000_NS12placeholders2_8E:
	.zero		1
	.type		_ZN34_INTERNAL_6cc212e4_4_k_cu_6b64913f4cuda3std3__45__cpo5crendE,@object
	.size		_ZN34_INTERNAL_6cc212e4_4_k_cu_6b64913f4cuda3std3__45__cpo5crendE,(_ZN34_INTERNAL_6cc212e4_4_k_cu_6b64913f4cuda3std6ranges3__45__cpo4prevE - _ZN34_INTERNAL_6cc212e4_4_k_cu_6b64913f4cuda3std3__45__cpo5crendE)
_ZN34_INTERNAL_6cc212e4_4_k_cu_6b64913f4cuda3std3__45__cpo5crendE:
	.zero		1
	.type		_ZN34_INTERNAL_6cc212e4_4_k_cu_6b64913f4cuda3std6ranges3__45__cpo4prevE,@object
	.size		_ZN34_INTERNAL_6cc212e4_4_k_cu_6b64913f4cuda3std6ranges3__45__cpo4prevE,(_ZN34_INTERNAL_6cc212e4_4_k_cu_6b64913f4cuda3std6ranges3__45__cpo9iter_moveE - _ZN34_INTERNAL_6cc212e4_4_k_cu_6b64913f4cuda3std6ranges3__45__cpo4prevE)
_ZN34_INTERNAL_6cc212e4_4_k_cu_6b64913f4cuda3std6ranges3__45__cpo4prevE:
	.zero		1
	.type		_ZN34_INTERNAL_6cc212e4_4_k_cu_6b64913f4cuda3std6ranges3__45__cpo9iter_moveE,@object
	.size		_ZN34_INTERNAL_6cc212e4_4_k_cu_6b64913f4cuda3std6ranges3__45__cpo9iter_moveE,(_ZN34_INTERNAL_6cc212e4_4_k_cu_6b64913f6thrust24THRUST_300001_SM_1000_NS6system6detail10sequential3seqE - _ZN34_INTERNAL_6cc212e4_4_k_cu_6b64913f4cuda3std6ranges3__45__cpo9iter_moveE)
_ZN34_INTERNAL_6cc212e4_4_k_cu_6b64913f4cuda3std6ranges3__45__cpo9iter_moveE:
	.zero		1
	.type		_ZN34_INTERNAL_6cc212e4_4_k_cu_6b64913f6thrust24THRUST_300001_SM_1000_NS6system6detail10sequential3seqE,@object
	.size		_ZN34_INTERNAL_6cc212e4_4_k_cu_6b64913f6thrust24THRUST_300001_SM_1000_NS6system6detail10sequential3seqE,(.L_31 - _ZN34_INTERNAL_6cc212e4_4_k_cu_6b64913f6thrust24THRUST_300001_SM_1000_NS6system6detail10sequential3seqE)
_ZN34_INTERNAL_6cc212e4_4_k_cu_6b64913f6thrust24THRUST_300001_SM_1000_NS6system6detail10sequential3seqE:
	.zero		1
.L_31:


//--------------------- .nv.constant0._ZN3cub18CUB_300001_SM_10006detail11EmptyKernelIvEEvv --------------------------
	.section	.nv.constant0._ZN3cub18CUB_300001_SM_10006detail11EmptyKernelIvEEvv,"a",@progbits
	.sectionflags	@""
	.align	4
.nv.constant0._ZN3cub18CUB_300001_SM_10006detail11EmptyKernelIvEEvv:
	.zero		896


//--------------------- .nv.constant0._Z9algoritamPiS_S_PfS_S_ --------------------------
	.section	.nv.constant0._Z9algoritamPiS_S_PfS_S_,"a",@progbits
	.sectionflags	@""
	.align	4
.nv.constant0._Z9algoritamPiS_S_PfS_S_:
	.zero		944


//--------------------- SYMBOLS --------------------------

	.type		.nv.reservedSmem.offset0,@object
	.size		.nv.reservedSmem.offset0,0x4
